//
// Generated by NVIDIA NVVM Compiler
//
// Compiler Build ID: CL-21112126
// Cuda compilation tools, release 8.0, V8.0.43
// Based on LLVM 3.4svn
//

.version 5.0
.target sm_52
.address_size 64

	// .globl	_Z4missv
.global .align 4 .u32 has_envmap;
.global .align 4 .b8 background_light[12];
.global .align 4 .b8 background_dark[12];
.global .align 4 .b8 up[12];
.global .align 4 .b8 ray[36];
.global .align 4 .b8 prd_radiance[60];
.global .texref envmap;
.global .align 8 .u64 _ZN21rti_internal_register20reg_bitness_detectorE;
.global .align 8 .u64 _ZN21rti_internal_register24reg_exception_64_detail0E;
.global .align 8 .u64 _ZN21rti_internal_register24reg_exception_64_detail1E;
.global .align 8 .u64 _ZN21rti_internal_register24reg_exception_64_detail2E;
.global .align 8 .u64 _ZN21rti_internal_register24reg_exception_64_detail3E;
.global .align 8 .u64 _ZN21rti_internal_register24reg_exception_64_detail4E;
.global .align 8 .u64 _ZN21rti_internal_register24reg_exception_64_detail5E;
.global .align 8 .u64 _ZN21rti_internal_register24reg_exception_64_detail6E;
.global .align 8 .u64 _ZN21rti_internal_register24reg_exception_64_detail7E;
.global .align 8 .u64 _ZN21rti_internal_register24reg_exception_64_detail8E;
.global .align 8 .u64 _ZN21rti_internal_register24reg_exception_64_detail9E;
.global .align 4 .u32 _ZN21rti_internal_register21reg_exception_detail0E;
.global .align 4 .u32 _ZN21rti_internal_register21reg_exception_detail1E;
.global .align 4 .u32 _ZN21rti_internal_register21reg_exception_detail2E;
.global .align 4 .u32 _ZN21rti_internal_register21reg_exception_detail3E;
.global .align 4 .u32 _ZN21rti_internal_register21reg_exception_detail4E;
.global .align 4 .u32 _ZN21rti_internal_register21reg_exception_detail5E;
.global .align 4 .u32 _ZN21rti_internal_register21reg_exception_detail6E;
.global .align 4 .u32 _ZN21rti_internal_register21reg_exception_detail7E;
.global .align 4 .u32 _ZN21rti_internal_register21reg_exception_detail8E;
.global .align 4 .u32 _ZN21rti_internal_register21reg_exception_detail9E;
.global .align 4 .u32 _ZN21rti_internal_register14reg_rayIndex_xE;
.global .align 4 .u32 _ZN21rti_internal_register14reg_rayIndex_yE;
.global .align 4 .u32 _ZN21rti_internal_register14reg_rayIndex_zE;
.global .align 4 .b8 _ZN21rti_internal_typeinfo10has_envmapE[8] = {82, 97, 121, 0, 4, 0, 0, 0};
.global .align 4 .b8 _ZN21rti_internal_typeinfo16background_lightE[8] = {82, 97, 121, 0, 12, 0, 0, 0};
.global .align 4 .b8 _ZN21rti_internal_typeinfo15background_darkE[8] = {82, 97, 121, 0, 12, 0, 0, 0};
.global .align 4 .b8 _ZN21rti_internal_typeinfo2upE[8] = {82, 97, 121, 0, 12, 0, 0, 0};
.global .align 4 .b8 _ZN21rti_internal_typeinfo3rayE[8] = {82, 97, 121, 0, 36, 0, 0, 0};
.global .align 4 .b8 _ZN21rti_internal_typeinfo12prd_radianceE[8] = {82, 97, 121, 0, 60, 0, 0, 0};
.global .align 1 .b8 _ZN21rti_internal_typename10has_envmapE[4] = {105, 110, 116, 0};
.global .align 1 .b8 _ZN21rti_internal_typename16background_lightE[7] = {102, 108, 111, 97, 116, 51, 0};
.global .align 1 .b8 _ZN21rti_internal_typename15background_darkE[7] = {102, 108, 111, 97, 116, 51, 0};
.global .align 1 .b8 _ZN21rti_internal_typename2upE[7] = {102, 108, 111, 97, 116, 51, 0};
.global .align 1 .b8 _ZN21rti_internal_typename3rayE[11] = {111, 112, 116, 105, 120, 58, 58, 82, 97, 121, 0};
.global .align 1 .b8 _ZN21rti_internal_typename12prd_radianceE[20] = {80, 101, 114, 82, 97, 121, 68, 97, 116, 97, 95, 82, 97, 100, 105, 97, 110, 99, 101, 0};
.global .align 4 .u32 _ZN21rti_internal_typeenum10has_envmapE = 4919;
.global .align 4 .u32 _ZN21rti_internal_typeenum16background_lightE = 4919;
.global .align 4 .u32 _ZN21rti_internal_typeenum15background_darkE = 4919;
.global .align 4 .u32 _ZN21rti_internal_typeenum2upE = 4919;
.global .align 4 .u32 _ZN21rti_internal_typeenum3rayE = 4919;
.global .align 4 .u32 _ZN21rti_internal_typeenum12prd_radianceE = 4919;
.global .align 1 .b8 _ZN21rti_internal_semantic10has_envmapE[1];
.global .align 1 .b8 _ZN21rti_internal_semantic16background_lightE[1];
.global .align 1 .b8 _ZN21rti_internal_semantic15background_darkE[1];
.global .align 1 .b8 _ZN21rti_internal_semantic2upE[1];
.global .align 1 .b8 _ZN21rti_internal_semantic3rayE[13] = {114, 116, 67, 117, 114, 114, 101, 110, 116, 82, 97, 121, 0};
.global .align 1 .b8 _ZN21rti_internal_semantic12prd_radianceE[10] = {114, 116, 80, 97, 121, 108, 111, 97, 100, 0};
.global .align 1 .b8 _ZN23rti_internal_annotation10has_envmapE[1];
.global .align 1 .b8 _ZN23rti_internal_annotation16background_lightE[1];
.global .align 1 .b8 _ZN23rti_internal_annotation15background_darkE[1];
.global .align 1 .b8 _ZN23rti_internal_annotation2upE[1];
.global .align 1 .b8 _ZN23rti_internal_annotation3rayE[1];
.global .align 1 .b8 _ZN23rti_internal_annotation12prd_radianceE[1];
.const .align 4 .b8 __cudart_i2opi_f[24] = {65, 144, 67, 60, 153, 149, 98, 219, 192, 221, 52, 245, 209, 87, 39, 252, 41, 21, 68, 78, 110, 131, 249, 162};

.visible .entry _Z4missv(

)
{
	.local .align 4 .b8 	__local_depot0[28];
	.reg .b64 	%SP;
	.reg .b64 	%SPL;
	.reg .pred 	%p<26>;
	.reg .b16 	%rs<2>;
	.reg .f32 	%f<145>;
	.reg .b32 	%r<103>;
	.reg .b64 	%rd<14>;


	mov.u64 	%rd13, __local_depot0;
	cvta.local.u64 	%SP, %rd13;
	ld.global.u32 	%r31, [has_envmap];
	setp.gt.s32	%p1, %r31, 0;
	ld.global.f32 	%f1, [ray+12];
	@%p1 bra 	BB0_2;
	bra.uni 	BB0_1;

BB0_2:
	ld.global.f32 	%f54, [ray+20];
	abs.f32 	%f5, %f54;
	setp.eq.f32	%p2, %f5, 0f00000000;
	abs.f32 	%f6, %f1;
	setp.eq.f32	%p3, %f6, 0f00000000;
	and.pred  	%p4, %p2, %p3;
	mov.b32 	 %r1, %f54;
	mov.b32 	 %r32, %f1;
	and.b32  	%r2, %r32, -2147483648;
	@%p4 bra 	BB0_6;
	bra.uni 	BB0_3;

BB0_6:
	shr.s32 	%r39, %r1, 31;
	and.b32  	%r40, %r39, 1078530011;
	or.b32  	%r41, %r40, %r2;
	mov.b32 	 %f136, %r41;
	bra.uni 	BB0_7;

BB0_1:
	ld.global.f32 	%f35, [up];
	ld.global.f32 	%f36, [up+4];
	ld.global.f32 	%f37, [ray+16];
	mul.f32 	%f38, %f37, %f36;
	fma.rn.f32 	%f39, %f1, %f35, %f38;
	ld.global.f32 	%f40, [up+8];
	ld.global.f32 	%f41, [ray+20];
	fma.rn.f32 	%f42, %f41, %f40, %f39;
	mov.f32 	%f43, 0f00000000;
	max.f32 	%f44, %f42, %f43;
	ld.global.f32 	%f45, [background_light];
	ld.global.f32 	%f46, [background_dark];
	sub.f32 	%f47, %f46, %f45;
	ld.global.f32 	%f48, [background_light+4];
	ld.global.f32 	%f49, [background_dark+4];
	sub.f32 	%f50, %f49, %f48;
	ld.global.f32 	%f51, [background_light+8];
	ld.global.f32 	%f52, [background_dark+8];
	sub.f32 	%f53, %f52, %f51;
	fma.rn.f32 	%f142, %f44, %f47, %f45;
	fma.rn.f32 	%f143, %f44, %f50, %f48;
	fma.rn.f32 	%f144, %f44, %f53, %f51;
	bra.uni 	BB0_28;

BB0_3:
	setp.eq.f32	%p5, %f5, 0f7F800000;
	setp.eq.f32	%p6, %f6, 0f7F800000;
	and.pred  	%p7, %p5, %p6;
	@%p7 bra 	BB0_5;
	bra.uni 	BB0_4;

BB0_5:
	shr.s32 	%r35, %r1, 31;
	and.b32  	%r36, %r35, 13483017;
	add.s32 	%r37, %r36, 1061752795;
	or.b32  	%r38, %r37, %r2;
	mov.b32 	 %f136, %r38;
	bra.uni 	BB0_7;

BB0_4:
	max.f32 	%f55, %f6, %f5;
	min.f32 	%f56, %f6, %f5;
	div.rn.f32 	%f57, %f56, %f55;
	mul.rn.f32 	%f58, %f57, %f57;
	mov.f32 	%f59, 0fC0B59883;
	mov.f32 	%f60, 0fBF52C7EA;
	fma.rn.f32 	%f61, %f58, %f60, %f59;
	mov.f32 	%f62, 0fC0D21907;
	fma.rn.f32 	%f63, %f61, %f58, %f62;
	mul.f32 	%f64, %f58, %f63;
	mul.f32 	%f65, %f57, %f64;
	add.f32 	%f66, %f58, 0f41355DC0;
	mov.f32 	%f67, 0f41E6BD60;
	fma.rn.f32 	%f68, %f66, %f58, %f67;
	mov.f32 	%f69, 0f419D92C8;
	fma.rn.f32 	%f70, %f68, %f58, %f69;
	rcp.rn.f32 	%f71, %f70;
	fma.rn.f32 	%f72, %f65, %f71, %f57;
	mov.f32 	%f73, 0f3FC90FDB;
	sub.f32 	%f74, %f73, %f72;
	setp.gt.f32	%p8, %f6, %f5;
	selp.f32	%f75, %f74, %f72, %p8;
	mov.f32 	%f76, 0f40490FDB;
	sub.f32 	%f77, %f76, %f75;
	setp.lt.s32	%p9, %r1, 0;
	selp.f32	%f78, %f77, %f75, %p9;
	mov.b32 	 %r33, %f78;
	or.b32  	%r34, %r33, %r2;
	mov.b32 	 %f79, %r34;
	add.f32 	%f80, %f5, %f6;
	setp.gtu.f32	%p10, %f80, 0f7F800000;
	selp.f32	%f136, %f80, %f79, %p10;

BB0_7:
	ld.global.f32 	%f81, [ray+16];
	abs.f32 	%f82, %f81;
	mov.f32 	%f83, 0f3F800000;
	sub.f32 	%f84, %f83, %f82;
	mul.f32 	%f85, %f84, 0f3F000000;
	sqrt.rn.f32 	%f86, %f85;
	setp.gt.f32	%p11, %f82, 0f3F11EB85;
	selp.f32	%f87, %f86, %f82, %p11;
	mul.f32 	%f88, %f87, %f87;
	mov.f32 	%f89, 0f3C94D2E9;
	mov.f32 	%f90, 0f3D53F941;
	fma.rn.f32 	%f91, %f90, %f88, %f89;
	mov.f32 	%f92, 0f3D3F841F;
	fma.rn.f32 	%f93, %f91, %f88, %f92;
	mov.f32 	%f94, 0f3D994929;
	fma.rn.f32 	%f95, %f93, %f88, %f94;
	mov.f32 	%f96, 0f3E2AAB94;
	fma.rn.f32 	%f97, %f95, %f88, %f96;
	mul.f32 	%f98, %f88, %f97;
	fma.rn.f32 	%f99, %f98, %f87, %f87;
	add.f32 	%f100, %f99, %f99;
	mov.f32 	%f101, 0f3FC90FDB;
	sub.f32 	%f102, %f101, %f99;
	selp.f32	%f103, %f100, %f102, %p11;
	setp.lt.f32	%p12, %f81, 0f00000000;
	mov.f32 	%f104, 0f40490FDB;
	sub.f32 	%f105, %f104, %f103;
	selp.f32	%f106, %f105, %f103, %p12;
	sub.f32 	%f137, %f101, %f106;
	add.u64 	%rd7, %SP, 0;
	cvta.to.local.u64 	%rd1, %rd7;
	abs.f32 	%f107, %f137;
	setp.neu.f32	%p13, %f107, 0f7F800000;
	@%p13 bra 	BB0_9;

	mov.f32 	%f108, 0f00000000;
	mul.rn.f32 	%f137, %f137, %f108;

BB0_9:
	mul.f32 	%f109, %f137, 0f3F22F983;
	cvt.rni.s32.f32	%r102, %f109;
	cvt.rn.f32.s32	%f110, %r102;
	neg.f32 	%f111, %f110;
	mov.f32 	%f112, 0f3FC90FDA;
	fma.rn.f32 	%f113, %f111, %f112, %f137;
	mov.f32 	%f114, 0f33A22168;
	fma.rn.f32 	%f115, %f111, %f114, %f113;
	mov.f32 	%f116, 0f27C234C5;
	fma.rn.f32 	%f138, %f111, %f116, %f115;
	abs.f32 	%f117, %f137;
	setp.leu.f32	%p14, %f117, 0f47CE4780;
	@%p14 bra 	BB0_17;

	mov.b32 	 %r4, %f137;
	shr.u32 	%r5, %r4, 23;
	shl.b32 	%r44, %r4, 8;
	or.b32  	%r6, %r44, -2147483648;
	mov.u32 	%r96, 0;
	mov.u64 	%rd11, __cudart_i2opi_f;
	mov.u32 	%r95, -6;
	mov.u64 	%rd12, %rd1;

BB0_11:
	.pragma "nounroll";
	mov.u64 	%rd3, %rd12;
	ld.const.u32 	%r47, [%rd11];
	// inline asm
	{
	mad.lo.cc.u32   %r45, %r47, %r6, %r96;
	madc.hi.u32     %r96, %r47, %r6,  0;
	}
	// inline asm
	st.local.u32 	[%rd3], %r45;
	add.s64 	%rd4, %rd3, 4;
	add.s64 	%rd11, %rd11, 4;
	add.s32 	%r95, %r95, 1;
	setp.ne.s32	%p15, %r95, 0;
	mov.u64 	%rd12, %rd4;
	@%p15 bra 	BB0_11;

	and.b32  	%r50, %r5, 255;
	add.s32 	%r51, %r50, -128;
	shr.u32 	%r52, %r51, 5;
	and.b32  	%r11, %r4, -2147483648;
	st.local.u32 	[%rd1+24], %r96;
	mov.u32 	%r53, 6;
	sub.s32 	%r54, %r53, %r52;
	mul.wide.s32 	%rd9, %r54, 4;
	add.s64 	%rd6, %rd1, %rd9;
	ld.local.u32 	%r97, [%rd6];
	ld.local.u32 	%r98, [%rd6+-4];
	and.b32  	%r14, %r5, 31;
	setp.eq.s32	%p16, %r14, 0;
	@%p16 bra 	BB0_14;

	mov.u32 	%r55, 32;
	sub.s32 	%r56, %r55, %r14;
	shr.u32 	%r57, %r98, %r56;
	shl.b32 	%r58, %r97, %r14;
	add.s32 	%r97, %r57, %r58;
	ld.local.u32 	%r59, [%rd6+-8];
	shr.u32 	%r60, %r59, %r56;
	shl.b32 	%r61, %r98, %r14;
	add.s32 	%r98, %r60, %r61;

BB0_14:
	shr.u32 	%r62, %r98, 30;
	shl.b32 	%r63, %r97, 2;
	add.s32 	%r99, %r62, %r63;
	shl.b32 	%r20, %r98, 2;
	shr.u32 	%r64, %r99, 31;
	shr.u32 	%r65, %r97, 30;
	add.s32 	%r21, %r64, %r65;
	setp.eq.s32	%p17, %r64, 0;
	mov.u32 	%r100, %r11;
	mov.u32 	%r101, %r20;
	@%p17 bra 	BB0_16;

	not.b32 	%r66, %r99;
	neg.s32 	%r22, %r20;
	setp.eq.s32	%p18, %r20, 0;
	selp.u32	%r67, 1, 0, %p18;
	add.s32 	%r99, %r67, %r66;
	xor.b32  	%r24, %r11, -2147483648;
	mov.u32 	%r100, %r24;
	mov.u32 	%r101, %r22;

BB0_16:
	mov.u32 	%r26, %r100;
	neg.s32 	%r68, %r21;
	setp.ne.s32	%p19, %r11, 0;
	selp.b32	%r102, %r68, %r21, %p19;
	clz.b32 	%r69, %r99;
	setp.ne.s32	%p20, %r69, 0;
	shl.b32 	%r70, %r99, %r69;
	mov.u32 	%r71, 32;
	sub.s32 	%r72, %r71, %r69;
	shr.u32 	%r73, %r101, %r72;
	add.s32 	%r74, %r73, %r70;
	selp.b32	%r75, %r74, %r99, %p20;
	mul.lo.s32 	%r76, %r75, -921707870;
	mov.u32 	%r77, -921707870;
	mul.hi.u32 	%r78, %r75, %r77;
	setp.gt.s32	%p21, %r78, 0;
	shl.b32 	%r79, %r78, 1;
	shr.u32 	%r80, %r76, 31;
	add.s32 	%r81, %r80, %r79;
	selp.b32	%r82, %r81, %r78, %p21;
	selp.b32	%r83, -1, 0, %p21;
	mov.u32 	%r84, 126;
	sub.s32 	%r85, %r84, %r69;
	add.s32 	%r86, %r85, %r83;
	shl.b32 	%r87, %r86, 23;
	add.s32 	%r88, %r82, 1;
	shr.u32 	%r89, %r88, 7;
	add.s32 	%r90, %r89, 1;
	shr.u32 	%r91, %r90, 1;
	add.s32 	%r92, %r91, %r87;
	or.b32  	%r93, %r92, %r26;
	mov.b32 	 %f138, %r93;

BB0_17:
	mul.rn.f32 	%f17, %f138, %f138;
	and.b32  	%r30, %r102, 1;
	setp.eq.s32	%p22, %r30, 0;
	@%p22 bra 	BB0_19;

	mov.f32 	%f118, 0fBAB6061A;
	mov.f32 	%f119, 0f37CCF5CE;
	fma.rn.f32 	%f139, %f119, %f17, %f118;
	bra.uni 	BB0_20;

BB0_19:
	mov.f32 	%f120, 0f3C08839E;
	mov.f32 	%f121, 0fB94CA1F9;
	fma.rn.f32 	%f139, %f121, %f17, %f120;

BB0_20:
	@%p22 bra 	BB0_22;

	mov.f32 	%f122, 0f3D2AAAA5;
	fma.rn.f32 	%f123, %f139, %f17, %f122;
	mov.f32 	%f124, 0fBF000000;
	fma.rn.f32 	%f140, %f123, %f17, %f124;
	bra.uni 	BB0_23;

BB0_22:
	mov.f32 	%f125, 0fBE2AAAA3;
	fma.rn.f32 	%f126, %f139, %f17, %f125;
	mov.f32 	%f127, 0f00000000;
	fma.rn.f32 	%f140, %f126, %f17, %f127;

BB0_23:
	fma.rn.f32 	%f141, %f140, %f138, %f138;
	@%p22 bra 	BB0_25;

	fma.rn.f32 	%f141, %f140, %f17, %f83;

BB0_25:
	and.b32  	%r94, %r102, 2;
	setp.eq.s32	%p25, %r94, 0;
	@%p25 bra 	BB0_27;

	mov.f32 	%f129, 0f00000000;
	mov.f32 	%f130, 0fBF800000;
	fma.rn.f32 	%f141, %f141, %f130, %f129;

BB0_27:
	add.f32 	%f131, %f136, 0f40490FDB;
	mul.f32 	%f132, %f131, 0f3E22F983;
	add.f32 	%f133, %f141, 0f3F800000;
	mul.f32 	%f134, %f133, 0f3F000000;
	tex.2d.v4.f32.f32	{%f142, %f143, %f144, %f135}, [envmap, {%f132, %f134}];

BB0_28:
	st.global.f32 	[prd_radiance+24], %f142;
	st.global.f32 	[prd_radiance+28], %f143;
	st.global.f32 	[prd_radiance+32], %f144;
	mov.u16 	%rs1, 1;
	st.global.u8 	[prd_radiance+8], %rs1;
	ret;
}




// ===== COMPILED SASS (sm_100) =====

	.target	sm_100

	.elftype	@"ET_EXEC"


//--------------------- .note.nv.tkinfo           --------------------------
	.section	.note.nv.tkinfo,"",@"SHT_NOTE"
	.sectionflags	@"SHF_NOTE_NV_TKINFO"
	.tkinfo
        /*0018*/ 	.word	0x00000002
        /*0030*/ 	.string	""
        /*0030*/ 	.string	"ptxas"
        /*0030*/ 	.string	"Cuda compilation tools, release 13.0, V13.0.88"
        /*0030*/ 	.string	"Build cuda_13.0.r13.0/compiler.36424714_0"
        /*0030*/ 	.string	"-arch sm_100 "



//--------------------- .note.nv.cuinfo           --------------------------
	.section	.note.nv.cuinfo,"",@"SHT_NOTE"
	.sectionflags	@"SHF_NOTE_NV_CUINFO"
        /*0018*/ 	.short	0x0002
        /*001a*/ 	.short	0x0034
        /*001c*/ 	.short	0x0082
	.zero		2


//--------------------- .nv.info                  --------------------------
	.section	.nv.info,"",@"SHT_CUDA_INFO"
	.align	4


	//----- nvinfo : EIATTR_REGCOUNT
	.align		4
        /*0000*/ 	.byte	0x04, 0x2f
        /*0002*/ 	.short	(.L_62 - .L_61)
	.align		4
.L_61:
        /*0004*/ 	.word	index@(_Z4missv)
        /*0008*/ 	.word	0x00000017


	//----- nvinfo : EIATTR_FRAME_SIZE
	.align		4
.L_62:
        /*000c*/ 	.byte	0x04, 0x11
        /*000e*/ 	.short	(.L_64 - .L_63)
	.align		4
.L_63:
        /*0010*/ 	.word	index@($__internal_2_$__cuda_sm3x_div_rn_noftz_f32_slowpath)
        /*0014*/ 	.word	0x00000020


	//----- nvinfo : EIATTR_FRAME_SIZE
	.align		4
.L_64:
        /*0018*/ 	.byte	0x04, 0x11
        /*001a*/ 	.short	(.L_66 - .L_65)
	.align		4
.L_65:
        /*001c*/ 	.word	index@($__internal_1_$__cuda_sm20_sqrt_rn_f32_slowpath)
        /*0020*/ 	.word	0x00000020


	//----- nvinfo : EIATTR_FRAME_SIZE
	.align		4
.L_66:
        /*0024*/ 	.byte	0x04, 0x11
        /*0026*/ 	.short	(.L_68 - .L_67)
	.align		4
.L_67:
        /*0028*/ 	.word	index@($__internal_0_$__cuda_sm20_rcp_rn_f32_slowpath)
        /*002c*/ 	.word	0x00000020


	//----- nvinfo : EIATTR_FRAME_SIZE
	.align		4
.L_68:
        /*0030*/ 	.byte	0x04, 0x11
        /*0032*/ 	.short	(.L_70 - .L_69)
	.align		4
.L_69:
        /*0034*/ 	.word	index@(_Z4missv)
        /*0038*/ 	.word	0x00000020


	//----- nvinfo : EIATTR_MIN_STACK_SIZE
	.align		4
.L_70:
        /*003c*/ 	.byte	0x04, 0x12
        /*003e*/ 	.short	(.L_72 - .L_71)
	.align		4
.L_71:
        /*0040*/ 	.word	index@(_Z4missv)
        /*0044*/ 	.word	0x00000020
.L_72:


//--------------------- .nv.compat                --------------------------
	.section	.nv.compat,"",@"SHT_CUDA_COMPAT_INFO"
	.align	4
        /*0000*/ 	.byte	0x02, 0x09, 0x00, 0x00, 0x02, 0x02, 0x02, 0x00, 0x02, 0x05, 0x05, 0x00, 0x03, 0x07, 0x01, 0x01
        /*0010*/ 	.byte	0x02, 0x03, 0x00, 0x00, 0x02, 0x06, 0x01, 0x00, 0x04, 0x0b, 0x08, 0x00, 0x01, 0x00, 0x00, 0x00
        /*0020*/ 	.byte	0x00, 0x00, 0x00, 0x00


//--------------------- .nv.info._Z4missv         --------------------------
	.section	.nv.info._Z4missv,"",@"SHT_CUDA_INFO"
	.sectionflags	@""
	.align	4


	//----- nvinfo : EIATTR_CUDA_API_VERSION
	.align		4
        /*0000*/ 	.byte	0x04, 0x37
        /*0002*/ 	.short	(.L_74 - .L_73)
.L_73:
        /*0004*/ 	.word	0x00000082


	//----- nvinfo : EIATTR_SPARSE_MMA_MASK
	.align		4
.L_74:
        /*0008*/ 	.byte	0x03, 0x50
        /*000a*/ 	.short	0x0000


	//----- nvinfo : EIATTR_MAXREG_COUNT
	.align		4
        /*000c*/ 	.byte	0x03, 0x1b
        /*000e*/ 	.short	0x00ff


	//----- nvinfo : EIATTR_MERCURY_ISA_VERSION
	.align		4
        /*0010*/ 	.byte	0x03, 0x5f
        /*0012*/ 	.short	0x0101


	//----- nvinfo : EIATTR_VRC_CTA_INIT_COUNT
	.align		4
        /*0014*/ 	.byte	0x02, 0x4a
	.zero		1
	.zero		1


	//----- nvinfo : EIATTR_EXIT_INSTR_OFFSETS
	.align		4
        /*0018*/ 	.byte	0x04, 0x1c
        /*001a*/ 	.short	(.L_76 - .L_75)


	//   ....[0]....
.L_75:
        /*001c*/ 	.word	0x00000ea0


	//----- nvinfo : EIATTR_CRS_STACK_SIZE
	.align		4
.L_76:
        /*0020*/ 	.byte	0x04, 0x1e
        /*0022*/ 	.short	(.L_78 - .L_77)
.L_77:
        /*0024*/ 	.word	0x00000000


	//----- nvinfo : EIATTR_SW_WAR
	.align		4
.L_78:
        /*0028*/ 	.byte	0x04, 0x36
        /*002a*/ 	.short	(.L_80 - .L_79)
.L_79:
        /*002c*/ 	.word	0x00000008


	//----- nvinfo : EIATTR_BINDLESS_TEXTURE_BANK
	.align		4
.L_80:
        /*0030*/ 	.byte	0x02, 0x15
	.zero		1
	.zero		1


	//----- nvinfo : EIATTR_BINDLESS_SURFACE_BANK
	.align		4
        /*0034*/ 	.byte	0x02, 0x16
	.zero		1
	.zero		1


//--------------------- .nv.callgraph             --------------------------
	.section	.nv.callgraph,"",@"SHT_CUDA_CALLGRAPH"
	.align	4
	.sectionentsize	8
	.align		4
        /*0000*/ 	.word	0x00000000
	.align		4
        /*0004*/ 	.word	0xffffffff
	.align		4
        /*0008*/ 	.word	0x00000000
	.align		4
        /*000c*/ 	.word	0xfffffffe
	.align		4
        /*0010*/ 	.word	0x00000000
	.align		4
        /*0014*/ 	.word	0xfffffffd
	.align		4
        /*0018*/ 	.word	0x00000000
	.align		4
        /*001c*/ 	.word	0xfffffffc


//--------------------- .nv.constant4             --------------------------
	.section	.nv.constant4,"a",@progbits
	.align	8
	.align		8
.nv.constant4:
        /*0000*/ 	.dword	has_envmap
	.align		8
        /*0008*/ 	.dword	background_light
	.align		8
        /*0010*/ 	.dword	background_dark
	.align		8
        /*0018*/ 	.dword	up
	.align		8
        /*0020*/ 	.dword	ray
	.align		8
        /*0028*/ 	.dword	prd_radiance
	.align		8
        /*0030*/ 	.dword	_ZN21rti_internal_register20reg_bitness_detectorE
	.align		8
        /*0038*/ 	.dword	_ZN21rti_internal_register24reg_exception_64_detail0E
	.align		8
        /*0040*/ 	.dword	_ZN21rti_internal_register24reg_exception_64_detail1E
	.align		8
        /*0048*/ 	.dword	_ZN21rti_internal_register24reg_exception_64_detail2E
	.align		8
        /*0050*/ 	.dword	_ZN21rti_internal_register24reg_exception_64_detail3E
	.align		8
        /*0058*/ 	.dword	_ZN21rti_internal_register24reg_exception_64_detail4E
	.align		8
        /*0060*/ 	.dword	_ZN21rti_internal_register24reg_exception_64_detail5E
	.align		8
        /*0068*/ 	.dword	_ZN21rti_internal_register24reg_exception_64_detail6E
	.align		8
        /*0070*/ 	.dword	_ZN21rti_internal_register24reg_exception_64_detail7E
	.align		8
        /*0078*/ 	.dword	_ZN21rti_internal_register24reg_exception_64_detail8E
	.align		8
        /*0080*/ 	.dword	_ZN21rti_internal_register24reg_exception_64_detail9E
	.align		8
        /*0088*/ 	.dword	_ZN21rti_internal_register21reg_exception_detail0E
	.align		8
        /*0090*/ 	.dword	_ZN21rti_internal_register21reg_exception_detail1E
	.align		8
        /*0098*/ 	.dword	_ZN21rti_internal_register21reg_exception_detail2E
	.align		8
        /*00a0*/ 	.dword	_ZN21rti_internal_register21reg_exception_detail3E
	.align		8
        /*00a8*/ 	.dword	_ZN21rti_internal_register21reg_exception_detail4E
	.align		8
        /*00b0*/ 	.dword	_ZN21rti_internal_register21reg_exception_detail5E
	.align		8
        /*00b8*/ 	.dword	_ZN21rti_internal_register21reg_exception_detail6E
	.align		8
        /*00c0*/ 	.dword	_ZN21rti_internal_register21reg_exception_detail7E
	.align		8
        /*00c8*/ 	.dword	_ZN21rti_internal_register21reg_exception_detail8E
	.align		8
        /*00d0*/ 	.dword	_ZN21rti_internal_register21reg_exception_detail9E
	.align		8
        /*00d8*/ 	.dword	_ZN21rti_internal_register14reg_rayIndex_xE
	.align		8
        /*00e0*/ 	.dword	_ZN21rti_internal_register14reg_rayIndex_yE
	.align		8
        /*00e8*/ 	.dword	_ZN21rti_internal_register14reg_rayIndex_zE
	.align		8
        /*00f0*/ 	.dword	_ZN21rti_internal_typeinfo10has_envmapE
	.align		8
        /*00f8*/ 	.dword	_ZN21rti_internal_typeinfo16background_lightE
	.align		8
        /*0100*/ 	.dword	_ZN21rti_internal_typeinfo15background_darkE
	.align		8
        /*0108*/ 	.dword	_ZN21rti_internal_typeinfo2upE
	.align		8
        /*0110*/ 	.dword	_ZN21rti_internal_typeinfo3rayE
	.align		8
        /*0118*/ 	.dword	_ZN21rti_internal_typeinfo12prd_radianceE
	.align		8
        /*0120*/ 	.dword	_ZN21rti_internal_typename10has_envmapE
	.align		8
        /*0128*/ 	.dword	_ZN21rti_internal_typename16background_lightE
	.align		8
        /*0130*/ 	.dword	_ZN21rti_internal_typename15background_darkE
	.align		8
        /*0138*/ 	.dword	_ZN21rti_internal_typename2upE
	.align		8
        /*0140*/ 	.dword	_ZN21rti_internal_typename3rayE
	.align		8
        /*0148*/ 	.dword	_ZN21rti_internal_typename12prd_radianceE
	.align		8
        /*0150*/ 	.dword	_ZN21rti_internal_typeenum10has_envmapE
	.align		8
        /*0158*/ 	.dword	_ZN21rti_internal_typeenum16background_lightE
	.align		8
        /*0160*/ 	.dword	_ZN21rti_internal_typeenum15background_darkE
	.align		8
        /*0168*/ 	.dword	_ZN21rti_internal_typeenum2upE
	.align		8
        /*0170*/ 	.dword	_ZN21rti_internal_typeenum3rayE
	.align		8
        /*0178*/ 	.dword	_ZN21rti_internal_typeenum12prd_radianceE
	.align		8
        /*0180*/ 	.dword	_ZN21rti_internal_semantic10has_envmapE
	.align		8
        /*0188*/ 	.dword	_ZN21rti_internal_semantic16background_lightE
	.align		8
        /*0190*/ 	.dword	_ZN21rti_internal_semantic15background_darkE
	.align		8
        /*0198*/ 	.dword	_ZN21rti_internal_semantic2upE
	.align		8
        /*01a0*/ 	.dword	_ZN21rti_internal_semantic3rayE
	.align		8
        /*01a8*/ 	.dword	_ZN21rti_internal_semantic12prd_radianceE
	.align		8
        /*01b0*/ 	.dword	_ZN23rti_internal_annotation10has_envmapE
	.align		8
        /*01b8*/ 	.dword	_ZN23rti_internal_annotation16background_lightE
	.align		8
        /*01c0*/ 	.dword	_ZN23rti_internal_annotation15background_darkE
	.align		8
        /*01c8*/ 	.dword	_ZN23rti_internal_annotation2upE
	.align		8
        /*01d0*/ 	.dword	_ZN23rti_internal_annotation3rayE
	.align		8
        /*01d8*/ 	.dword	_ZN23rti_internal_annotation12prd_radianceE


//--------------------- .nv.constant3             --------------------------
	.section	.nv.constant3,"a",@progbits
	.align	4
.nv.constant3:
	.type		__cudart_i2opi_f,@object
	.size		__cudart_i2opi_f,(.L_60 - __cudart_i2opi_f)
__cudart_i2opi_f:
        /*0000*/ 	.byte	0x41, 0x90, 0x43, 0x3c, 0x99, 0x95, 0x62, 0xdb, 0xc0, 0xdd, 0x34, 0xf5, 0xd1, 0x57, 0x27, 0xfc
        /*0010*/ 	.byte	0x29, 0x15, 0x44, 0x4e, 0x6e, 0x83, 0xf9, 0xa2
.L_60:


//--------------------- .nv.constant0._Z4missv    --------------------------
	.section	.nv.constant0._Z4missv,"a",@progbits
	.sectionflags	@""
	.align	4
.nv.constant0._Z4missv:
	.zero		896
	.align		4
        /*0380*/ 	.word	[20@lo(0x0)=envmap]


//--------------------- .text._Z4missv            --------------------------
	.section	.text._Z4missv,"ax",@progbits
	.align	128
        .global         _Z4missv
        .type           _Z4missv,@function
        .size           _Z4missv,(.L_x_28 - _Z4missv)
        .other          _Z4missv,@"STO_CUDA_ENTRY STV_DEFAULT"
_Z4missv:
.text._Z4missv:
[----:B------:R-:W0:Y:S08]  /*0000*/  LDC R1, c[0x0][0x37c] ;  /* 0x0000df00ff017b82 */ /* 0x000e300000000800 */
[----:B------:R-:W1:Y:S01]  /*0010*/  LDC.64 R4, c[0x4][RZ] ;  /* 0x01000000ff047b82 */ /* 0x000e620000000a00 */
[----:B------:R-:W1:Y:S01]  /*0020*/  LDCU.64 UR6, c[0x0][0x358] ;  /* 0x00006b00ff0677ac */ /* 0x000e620008000a00 */
[----:B0-----:R-:W-:-:S06]  /*0030*/  VIADD R1, R1, 0xffffffe0 ;  /* 0xffffffe001017836 */ /* 0x001fcc0000000000 */
[----:B------:R-:W0:Y:S01]  /*0040*/  LDC.64 R10, c[0x4][0x20] ;  /* 0x01000800ff0a7b82 */ /* 0x000e220000000a00 */
[----:B-1----:R-:W2:Y:S04]  /*0050*/  LDG.E R4, desc[UR6][R4.64] ;  /* 0x0000000604047981 */ /* 0x002ea8000c1e1900 */
[----:B0-----:R0:W4:Y:S01]  /*0060*/  LDG.E R2, desc[UR6][R10.64+0xc] ;  /* 0x00000c060a027981 */ /* 0x001122000c1e1900 */
[----:B--2---:R-:W-:-:S13]  /*0070*/  ISETP.GT.AND P0, PT, R4, RZ, PT ;  /* 0x000000ff0400720c */ /* 0x004fda0003f04270 */
[----:B0-----:R-:W-:Y:S05]  /*0080*/  @P0 BRA `(.L_x_0) ;  /* 0x0000000000640947 */ /* 0x001fea0003800000 */
[----:B------:R-:W0:Y:S01]  /*0090*/  LDC.64 R6, c[0x4][0x18] ;  /* 0x01000600ff067b82 */ /* 0x000e220000000a00 */
[----:B------:R-:W2:Y:S04]  /*00a0*/  LDG.E R13, desc[UR6][R10.64+0x10] ;  /* 0x000010060a0d7981 */ /* 0x000ea8000c1e1900 */
[----:B------:R-:W3:Y:S03]  /*00b0*/  LDG.E R14, desc[UR6][R10.64+0x14] ;  /* 0x000014060a0e7981 */ /* 0x000ee6000c1e1900 */
[----:B------:R-:W1:Y:S08]  /*00c0*/  LDC.64 R8, c[0x4][0x8] ;  /* 0x01000200ff087b82 */ /* 0x000e700000000a00 */
[----:B------:R-:W1:Y:S01]  /*00d0*/  LDC.64 R4, c[0x4][0x10] ;  /* 0x01000400ff047b82 */ /* 0x000e620000000a00 */
[----:B0-----:R-:W2:Y:S04]  /*00e0*/  LDG.E R0, desc[UR6][R6.64+0x4] ;  /* 0x0000040606007981 */ /* 0x001ea8000c1e1900 */
[----:B------:R-:W3:Y:S04]  /*00f0*/  LDG.E R3, desc[UR6][R6.64] ;  /* 0x0000000606037981 */ /* 0x000ee8000c1e1900 */
[----:B------:R-:W3:Y:S04]  /*0100*/  LDG.E R12, desc[UR6][R6.64+0x8] ;  /* 0x00000806060c7981 */ /* 0x000ee8000c1e1900 */
[----:B-1----:R-:W3:Y:S04]  /*0110*/  LDG.E R16, desc[UR6][R8.64] ;  /* 0x0000000608107981 */ /* 0x002ee8000c1e1900 */
[----:B------:R-:W3:Y:S04]  /*0120*/  LDG.E R18, desc[UR6][R8.64+0x4] ;  /* 0x0000040608127981 */ /* 0x000ee8000c1e1900 */
[----:B------:R-:W3:Y:S04]  /*0130*/  LDG.E R20, desc[UR6][R8.64+0x8] ;  /* 0x0000080608147981 */ /* 0x000ee8000c1e1900 */
[----:B------:R-:W3:Y:S04]  /*0140*/  LDG.E R19, desc[UR6][R4.64+0x8] ;  /* 0x0000080604137981 */ /* 0x000ee8000c1e1900 */
[----:B------:R-:W3:Y:S04]  /*0150*/  LDG.E R15, desc[UR6][R4.64] ;  /* 0x00000006040f7981 */ /* 0x000ee8000c1e1900 */
[----:B------:R-:W3:Y:S01]  /*0160*/  LDG.E R17, desc[UR6][R4.64+0x4] ;  /* 0x0000040604117981 */ /* 0x000ee2000c1e1900 */
[----:B--2---:R-:W-:-:S04]  /*0170*/  FMUL R13, R0, R13 ;  /* 0x0000000d000d7220 */ /* 0x004fc80000400000 */
[----:B---34-:R-:W-:-:S04]  /*0180*/  FFMA R3, R2, R3, R13 ;  /* 0x0000000302037223 */ /* 0x018fc8000000000d */
[----:B------:R-:W-:-:S05]  /*0190*/  FFMA R3, R12, R14, R3 ;  /* 0x0000000e0c037223 */ /* 0x000fca0000000003 */
[----:B------:R-:W-:Y:S01]  /*01a0*/  FMNMX R3, RZ, R3, !PT ;  /* 0x00000003ff037209 */ /* 0x000fe20007800000 */
[----:B------:R-:W-:Y:S01]  /*01b0*/  FADD R19, -R20, R19 ;  /* 0x0000001314137221 */ /* 0x000fe20000000100 */
[----:B------:R-:W-:Y:S01]  /*01c0*/  FADD R15, -R16, R15 ;  /* 0x0000000f100f7221 */ /* 0x000fe20000000100 */
[----:B------:R-:W-:Y:S02]  /*01d0*/  FADD R17, -R18, R17 ;  /* 0x0000001112117221 */ /* 0x000fe40000000100 */
[C---:B------:R-:W-:Y:S01]  /*01e0*/  FFMA R19, R3.reuse, R19, R20 ;  /* 0x0000001303137223 */ /* 0x040fe20000000014 */
[C---:B------:R-:W-:Y:S01]  /*01f0*/  FFMA R16, R3.reuse, R15, R16 ;  /* 0x0000000f03107223 */ /* 0x040fe20000000010 */
[----:B------:R-:W-:Y:S01]  /*0200*/  FFMA R17, R3, R17, R18 ;  /* 0x0000001103117223 */ /* 0x000fe20000000012 */
[----:B------:R-:W-:Y:S06]  /*0210*/  BRA `(.L_x_1) ;  /* 0x0000000c00087947 */ /* 0x000fec0003800000 */
.L_x_0:
[----:B------:R-:W2:Y:S01]  /*0220*/  LDG.E R5, desc[UR6][R10.64+0x14] ;  /* 0x000014060a057981 */ /* 0x000ea2000c1e1900 */
[C---:B----4-:R-:W-:Y:S02]  /*0230*/  FSETP.NEU.AND P0, PT, |R2|.reuse, RZ, PT ;  /* 0x000000ff0200720b */ /* 0x050fe40003f0d200 */
[----:B------:R-:W-:Y:S02]  /*0240*/  LOP3.LUT R4, R2, 0x80000000, RZ, 0xc0, !PT ;  /* 0x8000000002047812 */ /* 0x000fe400078ec0ff */
[----:B--2---:R-:W-:-:S13]  /*0250*/  FSETP.EQ.AND P1, PT, |R5|, RZ, PT ;  /* 0x000000ff0500720b */ /* 0x004fda0003f22200 */
[----:B------:R-:W-:Y:S05]  /*0260*/  @!P0 BRA P1, `(.L_x_2) ;  /* 0x0000000000c88947 */ /* 0x000fea0000800000 */
[----:B------:R-:W-:Y:S02]  /*0270*/  FSETP.NEU.AND P0, PT, |R2|, +INF , PT ;  /* 0x7f8000000200780b */ /* 0x000fe40003f0d200 */
[----:B------:R-:W-:-:S13]  /*0280*/  FSETP.EQ.AND P1, PT, |R5|, +INF , PT ;  /* 0x7f8000000500780b */ /* 0x000fda0003f22200 */
[----:B------:R-:W-:Y:S05]  /*0290*/  @!P0 BRA P1, `(.L_x_3) ;  /* 0x0000000000ac8947 */ /* 0x000fea0000800000 */
[CC--:B------:R-:W-:Y:S02]  /*02a0*/  FMNMX R9, |R2|.reuse, |R5|.reuse, !PT ;  /* 0x4000000502097209 */ /* 0x0c0fe40007800200 */
[----:B------:R-:W-:Y:S02]  /*02b0*/  FMNMX R0, |R2|, |R5|, PT ;  /* 0x4000000502007209 */ /* 0x000fe40003800200 */
[----:B------:R-:W0:Y:S08]  /*02c0*/  MUFU.RCP R6, R9 ;  /* 0x0000000900067308 */ /* 0x000e300000001000 */
[----:B------:R-:W1:Y:S01]  /*02d0*/  FCHK P0, R0, R9 ;  /* 0x0000000900007302 */ /* 0x000e620000000000 */
[----:B0-----:R-:W-:-:S04]  /*02e0*/  FFMA R3, -R9, R6, 1 ;  /* 0x3f80000009037423 */ /* 0x001fc80000000106 */
[----:B------:R-:W-:-:S04]  /*02f0*/  FFMA R3, R6, R3, R6 ;  /* 0x0000000306037223 */ /* 0x000fc80000000006 */
[----:B------:R-:W-:-:S04]  /*0300*/  FFMA R6, R0, R3, RZ ;  /* 0x0000000300067223 */ /* 0x000fc800000000ff */
[----:B------:R-:W-:-:S04]  /*0310*/  FFMA R7, -R9, R6, R0 ;  /* 0x0000000609077223 */ /* 0x000fc80000000100 */
[----:B------:R-:W-:Y:S01]  /*0320*/  FFMA R3, R3, R7, R6 ;  /* 0x0000000703037223 */ /* 0x000fe20000000006 */
[----:B-1----:R-:W-:Y:S06]  /*0330*/  @!P0 BRA `(.L_x_4) ;  /* 0x00000000000c8947 */ /* 0x002fec0003800000 */
[----:B------:R-:W-:-:S07]  /*0340*/  MOV R6, 0x360 ;  /* 0x0000036000067802 */ /* 0x000fce0000000f00 */
[----:B------:R-:W-:Y:S05]  /*0350*/  CALL.REL.NOINC `($__internal_2_$__cuda_sm3x_div_rn_noftz_f32_slowpath) ;  /* 0x0000001000047944 */ /* 0x000fea0003c00000 */
[----:B------:R-:W-:-:S07]  /*0360*/  IMAD.MOV.U32 R3, RZ, RZ, R0 ;  /* 0x000000ffff037224 */ /* 0x000fce00078e0000 */
.L_x_4:
[----:B------:R-:W-:-:S04]  /*0370*/  FMUL R0, R3, R3 ;  /* 0x0000000303007220 */ /* 0x000fc80000400000 */
[----:B------:R-:W-:-:S04]  /*0380*/  FADD R7, R0, 11.33538818359375 ;  /* 0x41355dc000077421 */ /* 0x000fc80000000000 */
[----:B------:R-:W-:-:S04]  /*0390*/  FFMA R7, R0, R7, 28.84246826171875 ;  /* 0x41e6bd6000077423 */ /* 0x000fc80000000007 */
[----:B------:R-:W-:Y:S01]  /*03a0*/  FFMA R9, R0, R7, 19.6966705322265625 ;  /* 0x419d92c800097423 */ /* 0x000fe20000000007 */
[----:B------:R-:W-:-:S03]  /*03b0*/  IMAD.MOV.U32 R7, RZ, RZ, 0x3f52c7ea ;  /* 0x3f52c7eaff077424 */ /* 0x000fc600078e00ff */
[----:B------:R-:W-:Y:S02]  /*03c0*/  VIADD R6, R9, 0x1800000 ;  /* 0x0180000009067836 */ /* 0x000fe40000000000 */
[----:B------:R-:W-:-:S03]  /*03d0*/  FFMA R7, R0, -R7, -5.6748671531677246094 ;  /* 0xc0b5988300077423 */ /* 0x000fc60000000807 */
[----:B------:R-:W-:Y:S01]  /*03e0*/  LOP3.LUT R6, R6, 0x7f800000, RZ, 0xc0, !PT ;  /* 0x7f80000006067812 */ /* 0x000fe200078ec0ff */
[----:B------:R-:W-:-:S03]  /*03f0*/  FFMA R7, R0, R7, -6.5655550956726074219 ;  /* 0xc0d2190700077423 */ /* 0x000fc60000000007 */
[----:B------:R-:W-:Y:S01]  /*0400*/  ISETP.GT.U32.AND P0, PT, R6, 0x1ffffff, PT ;  /* 0x01ffffff0600780c */ /* 0x000fe20003f04070 */
[----:B------:R-:W-:-:S04]  /*0410*/  FMUL R6, R0, R7 ;  /* 0x0000000700067220 */ /* 0x000fc80000400000 */
[----:B------:R-:W-:-:S08]  /*0420*/  FMUL R6, R6, R3 ;  /* 0x0000000306067220 */ /* 0x000fd00000400000 */
[----:B------:R-:W-:Y:S05]  /*0430*/  @P0 BRA `(.L_x_5) ;  /* 0x0000000000100947 */ /* 0x000fea0003800000 */
[----:B------:R-:W-:-:S07]  /*0440*/  MOV R8, 0x460 ;  /* 0x0000046000087802 */ /* 0x000fce0000000f00 */
[----:B------:R-:W-:Y:S05]  /*0450*/  CALL.REL.NOINC `($__internal_0_$__cuda_sm20_rcp_rn_f32_slowpath) ;  /* 0x0000000800947944 */ /* 0x000fea0003c00000 */
[----:B------:R-:W-:Y:S01]  /*0460*/  MOV R0, R7 ;  /* 0x0000000700007202 */ /* 0x000fe20000000f00 */
[----:B------:R-:W-:Y:S06]  /*0470*/  BRA `(.L_x_6) ;  /* 0x0000000000107947 */ /* 0x000fec0003800000 */
.L_x_5:
[----:B------:R-:W0:Y:S02]  /*0480*/  MUFU.RCP R0, R9 ;  /* 0x0000000900007308 */ /* 0x000e240000001000 */
[----:B0-----:R-:W-:-:S04]  /*0490*/  FFMA R7, R9, R0, -1 ;  /* 0xbf80000009077423 */ /* 0x001fc80000000000 */
[----:B------:R-:W-:-:S04]  /*04a0*/  FADD.FTZ R7, -R7, -RZ ;  /* 0x800000ff07077221 */ /* 0x000fc80000010100 */
[----:B------:R-:W-:-:S07]  /*04b0*/  FFMA R0, R0, R7, R0 ;  /* 0x0000000700007223 */ /* 0x000fce0000000000 */
.L_x_6:
[C---:B------:R-:W-:Y:S01]  /*04c0*/  FSETP.GT.AND P0, PT, |R2|.reuse, |R5|, PT ;  /* 0x400000050200720b */ /* 0x040fe20003f04200 */
[----:B------:R-:W-:Y:S01]  /*04d0*/  FADD R2, |R2|, |R5| ;  /* 0x4000000502027221 */ /* 0x000fe20000000200 */
[----:B------:R-:W-:Y:S01]  /*04e0*/  ISETP.GE.AND P2, PT, R5, RZ, PT ;  /* 0x000000ff0500720c */ /* 0x000fe20003f46270 */
[----:B------:R-:W-:-:S03]  /*04f0*/  FFMA R3, R6, R0, R3 ;  /* 0x0000000006037223 */ /* 0x000fc60000000003 */
[----:B------:R-:W-:-:S07]  /*0500*/  FSETP.GTU.AND P1, PT, R2, +INF , PT ;  /* 0x7f8000000200780b */ /* 0x000fce0003f2c000 */
[----:B------:R-:W-:-:S04]  /*0510*/  @P0 FADD R3, -R3, 1.5707963705062866211 ;  /* 0x3fc90fdb03030421 */ /* 0x000fc80000000100 */
[----:B------:R-:W-:-:S05]  /*0520*/  @!P2 FADD R3, -R3, 3.1415927410125732422 ;  /* 0x40490fdb0303a421 */ /* 0x000fca0000000100 */
[----:B------:R-:W-:Y:S01]  /*0530*/  @!P1 LOP3.LUT R2, R3, R4, RZ, 0xfc, !PT ;  /* 0x0000000403029212 */ /* 0x000fe200078efcff */
[----:B------:R-:W-:Y:S06]  /*0540*/  BRA `(.L_x_7) ;  /* 0x00000000001c7947 */ /* 0x000fec0003800000 */
.L_x_3:
[----:B------:R-:W-:-:S04]  /*0550*/  SHF.R.S32.HI R5, RZ, 0x1f, R5 ;  /* 0x0000001fff057819 */ /* 0x000fc80000011405 */
[----:B------:R-:W-:-:S04]  /*0560*/  LOP3.LUT R5, R5, 0xcdbc09, RZ, 0xc0, !PT ;  /* 0x00cdbc0905057812 */ /* 0x000fc800078ec0ff */
[----:B------:R-:W-:Y:S01]  /*0570*/  IADD3 R2, PT, PT, R4, 0x3f490fdb, R5 ;  /* 0x3f490fdb04027810 */ /* 0x000fe20007ffe005 */
[----:B------:R-:W-:Y:S06]  /*0580*/  BRA `(.L_x_7) ;  /* 0x00000000000c7947 */ /* 0x000fec0003800000 */
.L_x_2:
[----:B------:R-:W-:-:S04]  /*0590*/  SHF.R.S32.HI R3, RZ, 0x1f, R5 ;  /* 0x0000001fff037819 */ /* 0x000fc80000011405 */
[----:B------:R-:W-:-:S04]  /*05a0*/  LOP3.LUT R3, R3, 0x40490fdb, RZ, 0xc0, !PT ;  /* 0x40490fdb03037812 */ /* 0x000fc800078ec0ff */
[----:B------:R-:W-:-:S07]  /*05b0*/  LOP3.LUT R2, R3, 0x80000000, R2, 0xf8, !PT ;  /* 0x8000000003027812 */ /* 0x000fce00078ef802 */
.L_x_7:
[----:B------:R-:W0:Y:S02]  /*05c0*/  LDC.64 R4, c[0x4][0x20] ;  /* 0x01000800ff047b82 */ /* 0x000e240000000a00 */
[----:B0-----:R-:W2:Y:S02]  /*05d0*/  LDG.E R3, desc[UR6][R4.64+0x10] ;  /* 0x0000100604037981 */ /* 0x001ea4000c1e1900 */
[----:B--2---:R-:W-:-:S04]  /*05e0*/  FADD R0, -|R3|, 1 ;  /* 0x3f80000003007421 */ /* 0x004fc80000000300 */
[----:B------:R-:W-:-:S04]  /*05f0*/  FMUL R0, R0, 0.5 ;  /* 0x3f00000000007820 */ /* 0x000fc80000400000 */
[----:B------:R-:W-:Y:S01]  /*0600*/  VIADD R6, R0, 0xf3000000 ;  /* 0xf300000000067836 */ /* 0x000fe20000000000 */
[----:B------:R0:W1:Y:S04]  /*0610*/  MUFU.RSQ R7, R0 ;  /* 0x0000000000077308 */ /* 0x0000680000001400 */
[----:B------:R-:W-:-:S13]  /*0620*/  ISETP.GT.U32.AND P0, PT, R6, 0x727fffff, PT ;  /* 0x727fffff0600780c */ /* 0x000fda0003f04070 */
[----:B01----:R-:W-:Y:S05]  /*0630*/  @!P0 BRA `(.L_x_8) ;  /* 0x00000000000c8947 */ /* 0x003fea0003800000 */
[----:B------:R-:W-:-:S07]  /*0640*/  MOV R6, 0x660 ;  /* 0x0000066000067802 */ /* 0x000fce0000000f00 */
[----:B------:R-:W-:Y:S05]  /*0650*/  CALL.REL.NOINC `($__internal_1_$__cuda_sm20_sqrt_rn_f32_slowpath) ;  /* 0x0000000800e47944 */ /* 0x000fea0003c00000 */
[----:B------:R-:W-:Y:S05]  /*0660*/  BRA `(.L_x_9) ;  /* 0x0000000000107947 */ /* 0x000fea0003800000 */
.L_x_8:
[----:B------:R-:W-:Y:S01]  /*0670*/  FMUL.FTZ R5, R0, R7 ;  /* 0x0000000700057220 */ /* 0x000fe20000410000 */
[----:B------:R-:W-:-:S03]  /*0680*/  FMUL.FTZ R7, R7, 0.5 ;  /* 0x3f00000007077820 */ /* 0x000fc60000410000 */
[----:B------:R-:W-:-:S04]  /*0690*/  FFMA R0, -R5, R5, R0 ;  /* 0x0000000505007223 */ /* 0x000fc80000000100 */
[----:B------:R-:W-:-:S07]  /*06a0*/  FFMA R0, R0, R7, R5 ;  /* 0x0000000700007223 */ /* 0x000fce0000000005 */
.L_x_9:
[C---:B------:R-:W-:Y:S01]  /*06b0*/  FSETP.GT.AND P0, PT, |R3|.reuse, 0.56999999284744262695, PT ;  /* 0x3f11eb850300780b */ /* 0x040fe20003f04200 */
[----:B------:R-:W-:Y:S01]  /*06c0*/  IMAD.MOV.U32 R5, RZ, RZ, 0x3d53f941 ;  /* 0x3d53f941ff057424 */ /* 0x000fe200078e00ff */
[----:B------:R-:W-:Y:S02]  /*06d0*/  FSETP.GEU.AND P1, PT, R3, RZ, PT ;  /* 0x000000ff0300720b */ /* 0x000fe40003f2e000 */
[----:B------:R-:W-:-:S05]  /*06e0*/  FSEL R0, R0, |R3|, P0 ;  /* 0x4000000300007208 */ /* 0x000fca0000000000 */
[----:B------:R-:W-:-:S04]  /*06f0*/  FMUL R4, R0, R0 ;  /* 0x0000000000047220 */ /* 0x000fc80000400000 */
[----:B------:R-:W-:-:S04]  /*0700*/  FFMA R5, R4, R5, 0.018166976049542427063 ;  /* 0x3c94d2e904057423 */ /* 0x000fc80000000005 */
[----:B------:R-:W-:-:S04]  /*0710*/  FFMA R5, R4, R5, 0.046756859868764877319 ;  /* 0x3d3f841f04057423 */ /* 0x000fc80000000005 */
[----:B------:R-:W-:-:S04]  /*0720*/  FFMA R5, R4, R5, 0.074846573173999786377 ;  /* 0x3d99492904057423 */ /* 0x000fc80000000005 */
[----:B------:R-:W-:-:S04]  /*0730*/  FFMA R5, R4, R5, 0.16667014360427856445 ;  /* 0x3e2aab9404057423 */ /* 0x000fc80000000005 */
[----:B------:R-:W-:-:S04]  /*0740*/  FMUL R5, R4, R5 ;  /* 0x0000000504057220 */ /* 0x000fc80000400000 */
[----:B------:R-:W-:Y:S02]  /*0750*/  FFMA R5, R0, R5, R0 ;  /* 0x0000000500057223 */ /* 0x000fe40000000000 */
[----:B------:R-:W0:Y:S02]  /*0760*/  LDC R0, c[0x0][0x2f8] ;  /* 0x0000be00ff007b82 */ /* 0x000e240000000800 */
[C---:B------:R-:W-:Y:S01]  /*0770*/  FADD R3, R5.reuse, R5 ;  /* 0x0000000505037221 */ /* 0x040fe20000000000 */
[----:B------:R-:W-:-:S04]  /*0780*/  @!P0 FADD R3, -R5, 1.5707963705062866211 ;  /* 0x3fc90fdb05038421 */ /* 0x000fc80000000100 */
[----:B------:R-:W-:-:S04]  /*0790*/  @!P1 FADD R3, -R3, 3.1415927410125732422 ;  /* 0x40490fdb03039421 */ /* 0x000fc80000000100 */
[----:B------:R-:W-:-:S05]  /*07a0*/  FADD R3, -R3, 1.5707963705062866211 ;  /* 0x3fc90fdb03037421 */ /* 0x000fca0000000100 */
[----:B------:R-:W-:Y:S02]  /*07b0*/  FSETP.NEU.AND P0, PT, |R3|, +INF , PT ;  /* 0x7f8000000300780b */ /* 0x000fe40003f0d200 */
[----:B0-----:R-:W-:-:S11]  /*07c0*/  IADD3 R10, PT, PT, -R0, R1, R0 ;  /* 0x00000001000a7210 */ /* 0x001fd60007ffe100 */
[----:B------:R-:W-:-:S04]  /*07d0*/  @!P0 FMUL R3, RZ, R3 ;  /* 0x00000003ff038220 */ /* 0x000fc80000400000 */
[C---:B------:R-:W-:Y:S01]  /*07e0*/  FMUL R4, R3.reuse, 0.63661974668502807617 ;  /* 0x3f22f98303047820 */ /* 0x040fe20000400000 */
[----:B------:R-:W-:-:S05]  /*07f0*/  FSETP.GT.AND P0, PT, |R3|, 105615, PT ;  /* 0x47ce47800300780b */ /* 0x000fca0003f04200 */
[----:B------:R-:W0:Y:S02]  /*0800*/  F2I.NTZ R4, R4 ;  /* 0x0000000400047305 */ /* 0x000e240000203100 */
[----:B0-----:R-:W-:-:S05]  /*0810*/  I2FP.F32.S32 R6, R4 ;  /* 0x0000000400067245 */ /* 0x001fca0000201400 */
[----:B------:R-:W-:-:S04]  /*0820*/  FFMA R5, -R6, 1.5707962512969970703, R3 ;  /* 0x3fc90fda06057823 */ /* 0x000fc80000000103 */
[----:B------:R-:W-:-:S04]  /*0830*/  FFMA R5, -R6, 7.5497894158615963534e-08, R5 ;  /* 0x33a2216806057823 */ /* 0x000fc80000000105 */
[----:B------:R-:W-:Y:S01]  /*0840*/  FFMA R5, -R6, 5.3903029534742383927e-15, R5 ;  /* 0x27c234c506057823 */ /* 0x000fe20000000105 */
[----:B------:R-:W-:Y:S06]  /*0850*/  @!P0 BRA `(.L_x_10) ;  /* 0x00000004001c8947 */ /* 0x000fec0003800000 */
[----:B------:R-:W-:Y:S02]  /*0860*/  IMAD.SHL.U32 R0, R3, 0x100, RZ ;  /* 0x0000010003007824 */ /* 0x000fe400078e00ff */
[----:B------:R-:W-:Y:S01]  /*0870*/  HFMA2 R6, -RZ, RZ, 0, 0 ;  /* 0x00000000ff067431 */ /* 0x000fe200000001ff */
[----:B------:R-:W-:Y:S01]  /*0880*/  SHF.R.U32.HI R8, RZ, 0x17, R3 ;  /* 0x00000017ff087819 */ /* 0x000fe20000011603 */
[----:B------:R-:W-:Y:S01]  /*0890*/  IMAD.MOV.U32 R5, RZ, RZ, RZ ;  /* 0x000000ffff057224 */ /* 0x000fe200078e00ff */
[----:B------:R-:W-:Y:S01]  /*08a0*/  UMOV UR4, 0xfffffffa ;  /* 0xfffffffa00047882 */ /* 0x000fe20000000000 */
[----:B------:R-:W-:Y:S01]  /*08b0*/  IMAD.MOV.U32 R9, RZ, RZ, R10 ;  /* 0x000000ffff097224 */ /* 0x000fe200078e000a */
[----:B------:R-:W-:-:S07]  /*08c0*/  LOP3.LUT R0, R0, 0x80000000, RZ, 0xfc, !PT ;  /* 0x8000000000007812 */ /* 0x000fce00078efcff */
.L_x_11:
[----:B------:R0:W1:Y:S01]  /*08d0*/  LDC R7, c[0x3][R6] ;  /* 0x00c0000006077b82 */ /* 0x0000620000000800 */
[----:B------:R-:W-:Y:S01]  /*08e0*/  UIADD3 UR4, UPT, UPT, UR4, 0x1, URZ ;  /* 0x0000000104047890 */ /* 0x000fe2000fffe0ff */
[----:B------:R-:W-:Y:S02]  /*08f0*/  IMAD.MOV.U32 R4, RZ, RZ, R5 ;  /* 0x000000ffff047224 */ /* 0x000fe400078e0005 */
[----:B------:R-:W-:Y:S01]  /*0900*/  IMAD.MOV.U32 R5, RZ, RZ, RZ ;  /* 0x000000ffff057224 */ /* 0x000fe200078e00ff */
[----:B------:R-:W-:Y:S01]  /*0910*/  UISETP.NE.AND UP0, UPT, UR4, URZ, UPT ;  /* 0x000000ff0400728c */ /* 0x000fe2000bf05270 */
[----:B0-----:R-:W-:Y:S02]  /*0920*/  VIADD R6, R6, 0x4 ;  /* 0x0000000406067836 */ /* 0x001fe40000000000 */
[----:B-1----:R-:W-:-:S05]  /*0930*/  IMAD.WIDE.U32 R4, R0, R7, R4 ;  /* 0x0000000700047225 */ /* 0x002fca00078e0004 */
[----:B------:R0:W-:Y:S02]  /*0940*/  STL [R9], R4 ;  /* 0x0000000409007387 */ /* 0x0001e40000100800 */
[----:B0-----:R-:W-:Y:S01]  /*0950*/  IADD3 R9, PT, PT, R9, 0x4, RZ ;  /* 0x0000000409097810 */ /* 0x001fe20007ffe0ff */
[----:B------:R-:W-:Y:S06]  /*0960*/  BRA.U UP0, `(.L_x_11) ;  /* 0xfffffffd00d87547 */ /* 0x000fec000b83ffff */
[C---:B------:R-:W-:Y:S01]  /*0970*/  LOP3.LUT R0, R8.reuse, 0xff, RZ, 0xc0, !PT ;  /* 0x000000ff08007812 */ /* 0x040fe200078ec0ff */
[----:B------:R0:W-:Y:S01]  /*0980*/  STL [R10+0x18], R5 ;  /* 0x000018050a007387 */ /* 0x0001e20000100800 */
[----:B------:R-:W-:-:S03]  /*0990*/  LOP3.LUT P0, R8, R8, 0x1f, RZ, 0xc0, !PT ;  /* 0x0000001f08087812 */ /* 0x000fc6000780c0ff */
[----:B------:R-:W-:-:S05]  /*09a0*/  VIADD R0, R0, 0xffffff80 ;  /* 0xffffff8000007836 */ /* 0x000fca0000000000 */
[----:B------:R-:W-:-:S04]  /*09b0*/  SHF.R.U32.HI R0, RZ, 0x5, R0 ;  /* 0x00000005ff007819 */ /* 0x000fc80000011600 */
[----:B------:R-:W-:-:S05]  /*09c0*/  IADD3 R0, PT, PT, -R0, 0x6, RZ ;  /* 0x0000000600007810 */ /* 0x000fca0007ffe1ff */
[----:B------:R-:W-:-:S05]  /*09d0*/  IMAD R4, R0, 0x4, R10 ;  /* 0x0000000400047824 */ /* 0x000fca00078e020a */
[----:B------:R-:W2:Y:S04]  /*09e0*/  LDL R0, [R4] ;  /* 0x0000000004007983 */ /* 0x000ea80000100800 */
[----:B------:R-:W3:Y:S04]  /*09f0*/  @P0 LDL R11, [R4+-0x8] ;  /* 0xfffff800040b0983 */ /* 0x000ee80000100800 */
[----:B------:R-:W4:Y:S01]  /*0a00*/  LDL R7, [R4+-0x4] ;  /* 0xfffffc0004077983 */ /* 0x000f220000100800 */
[----:B------:R-:W-:Y:S02]  /*0a10*/  @P0 IADD3 R6, PT, PT, -R8, 0x20, RZ ;  /* 0x0000002008060810 */ /* 0x000fe40007ffe1ff */
[----:B--2---:R-:W-:-:S02]  /*0a20*/  @P0 SHF.L.U32 R9, R0, R8, RZ ;  /* 0x0000000800090219 */ /* 0x004fc400000006ff */
[-C--:B---3--:R-:W-:Y:S02]  /*0a30*/  @P0 SHF.R.U32.HI R11, RZ, R6.reuse, R11 ;  /* 0x00000006ff0b0219 */ /* 0x088fe4000001160b */
[----:B----4-:R-:W-:Y:S02]  /*0a40*/  @P0 SHF.R.U32.HI R6, RZ, R6, R7 ;  /* 0x00000006ff060219 */ /* 0x010fe40000011607 */
[----:B------:R-:W-:-:S03]  /*0a50*/  @P0 SHF.L.U32 R8, R7, R8, RZ ;  /* 0x0000000807080219 */ /* 0x000fc600000006ff */
[----:B------:R-:W-:Y:S02]  /*0a60*/  @P0 IMAD.IADD R0, R6, 0x1, R9 ;  /* 0x0000000106000824 */ /* 0x000fe400078e0209 */
[----:B------:R-:W-:Y:S01]  /*0a70*/  @P0 IMAD.IADD R7, R11, 0x1, R8 ;  /* 0x000000010b070824 */ /* 0x000fe200078e0208 */
[----:B------:R-:W-:-:S04]  /*0a80*/  LOP3.LUT R8, R3, 0x80000000, RZ, 0xc0, !PT ;  /* 0x8000000003087812 */ /* 0x000fc800078ec0ff */
[C---:B0-----:R-:W-:Y:S01]  /*0a90*/  SHF.L.U32.HI R5, R7.reuse, 0x2, R0 ;  /* 0x0000000207057819 */ /* 0x041fe20000010600 */
[----:B------:R-:W-:Y:S01]  /*0aa0*/  IMAD.MOV.U32 R3, RZ, RZ, R8 ;  /* 0x000000ffff037224 */ /* 0x000fe200078e0008 */
[----:B------:R-:W-:Y:S02]  /*0ab0*/  SHF.L.U32 R4, R7, 0x2, RZ ;  /* 0x0000000207047819 */ /* 0x000fe400000006ff */
[----:B------:R-:W-:-:S04]  /*0ac0*/  SHF.R.U32.HI R9, RZ, 0x1f, R5 ;  /* 0x0000001fff097819 */ /* 0x000fc80000011605 */
[----:B------:R-:W-:-:S13]  /*0ad0*/  ISETP.NE.AND P0, PT, R9, RZ, PT ;  /* 0x000000ff0900720c */ /* 0x000fda0003f05270 */
[----:B------:R-:W-:Y:S05]  /*0ae0*/  @!P0 BRA `(.L_x_12) ;  /* 0x0000000000188947 */ /* 0x000fea0003800000 */
[----:B------:R-:W-:Y:S01]  /*0af0*/  ISETP.NE.AND P0, PT, R4, RZ, PT ;  /* 0x000000ff0400720c */ /* 0x000fe20003f05270 */
[----:B------:R-:W-:Y:S01]  /*0b00*/  IMAD.MOV R4, RZ, RZ, -R4 ;  /* 0x000000ffff047224 */ /* 0x000fe200078e0a04 */
[----:B------:R-:W-:Y:S02]  /*0b10*/  LOP3.LUT R6, RZ, R5, RZ, 0x33, !PT ;  /* 0x00000005ff067212 */ /* 0x000fe400078e33ff */
[----:B------:R-:W-:-:S03]  /*0b20*/  LOP3.LUT R3, R8, 0x80000000, RZ, 0x3c, !PT ;  /* 0x8000000008037812 */ /* 0x000fc600078e3cff */
[----:B------:R-:W-:-:S06]  /*0b30*/  VIADD R5, R6, 0x1 ;  /* 0x0000000106057836 */ /* 0x000fcc0000000000 */
[----:B------:R-:W-:-:S07]  /*0b40*/  @P0 IMAD.MOV R5, RZ, RZ, R6 ;  /* 0x000000ffff050224 */ /* 0x000fce00078e0206 */
.L_x_12:
[----:B------:R-:W-:-:S04]  /*0b50*/  MOV R11, R5 ;  /* 0x00000005000b7202 */ /* 0x000fc80000000f00 */
[----:B------:R-:W0:Y:S02]  /*0b60*/  FLO.U32 R5, R11 ;  /* 0x0000000b00057300 */ /* 0x000e2400000e0000 */
[----:B0-----:R-:W-:-:S04]  /*0b70*/  IADD3 R6, PT, PT, -R5, 0x1f, RZ ;  /* 0x0000001f05067810 */ /* 0x001fc80007ffe1ff */
[C---:B------:R-:W-:Y:S02]  /*0b80*/  ISETP.NE.AND P0, PT, R6.reuse, RZ, PT ;  /* 0x000000ff0600720c */ /* 0x040fe40003f05270 */
[C---:B------:R-:W-:Y:S02]  /*0b90*/  IADD3 R7, PT, PT, -R6.reuse, 0x20, RZ ;  /* 0x0000002006077810 */ /* 0x040fe40007ffe1ff */
[----:B------:R-:W-:Y:S02]  /*0ba0*/  SHF.L.U32 R5, R11, R6, RZ ;  /* 0x000000060b057219 */ /* 0x000fe400000006ff */
[----:B------:R-:W-:Y:S02]  /*0bb0*/  SHF.R.U32.HI R4, RZ, R7, R4 ;  /* 0x00000007ff047219 */ /* 0x000fe40000011604 */
[C---:B------:R-:W-:Y:S02]  /*0bc0*/  IADD3 R7, PT, PT, -R6.reuse, 0x7e, RZ ;  /* 0x0000007e06077810 */ /* 0x040fe40007ffe1ff */
[----:B------:R-:W-:-:S03]  /*0bd0*/  IADD3 R6, PT, PT, -R6, 0x7d, RZ ;  /* 0x0000007d06067810 */ /* 0x000fc60007ffe1ff */
[----:B------:R-:W-:Y:S01]  /*0be0*/  @P0 IMAD.IADD R11, R5, 0x1, R4 ;  /* 0x00000001050b0824 */ /* 0x000fe200078e0204 */
[----:B------:R-:W-:-:S03]  /*0bf0*/  ISETP.NE.AND P0, PT, R8, RZ, PT ;  /* 0x000000ff0800720c */ /* 0x000fc60003f05270 */
[----:B------:R-:W-:-:S05]  /*0c00*/  IMAD.WIDE.U32 R4, R11, -0x36f0255e, RZ ;  /* 0xc90fdaa20b047825 */ /* 0x000fca00078e00ff */
[----:B------:R-:W-:Y:S02]  /*0c10*/  ISETP.GT.AND P1, PT, R5, RZ, PT ;  /* 0x000000ff0500720c */ /* 0x000fe40003f24270 */
[----:B------:R-:W-:-:S04]  /*0c20*/  SHF.L.U32.HI R4, R4, 0x1, R5 ;  /* 0x0000000104047819 */ /* 0x000fc80000010605 */
[----:B------:R-:W-:-:S05]  /*0c30*/  SEL R4, R4, R5, P1 ;  /* 0x0000000504047207 */ /* 0x000fca0000800000 */
[----:B------:R-:W-:Y:S01]  /*0c40*/  VIADD R5, R4, 0x1 ;  /* 0x0000000104057836 */ /* 0x000fe20000000000 */
[----:B------:R-:W-:Y:S01]  /*0c50*/  LEA.HI R4, R0, R9, RZ, 0x2 ;  /* 0x0000000900047211 */ /* 0x000fe200078f10ff */
[----:B------:R-:W-:-:S03]  /*0c60*/  @!P1 IMAD.MOV R6, RZ, RZ, R7 ;  /* 0x000000ffff069224 */ /* 0x000fc600078e0207 */
[----:B------:R-:W-:Y:S01]  /*0c70*/  LEA.HI R5, R5, 0x1, RZ, 0x19 ;  /* 0x0000000105057811 */ /* 0x000fe200078fc8ff */
[----:B------:R-:W-:-:S03]  /*0c80*/  IMAD.MOV R0, RZ, RZ, -R4 ;  /* 0x000000ffff007224 */ /* 0x000fc600078e0a04 */
[----:B------:R-:W-:Y:S02]  /*0c90*/  SHF.R.U32.HI R5, RZ, 0x1, R5 ;  /* 0x00000001ff057819 */ /* 0x000fe40000011605 */
[----:B------:R-:W-:-:S03]  /*0ca0*/  @P0 MOV R4, R0 ;  /* 0x0000000000040202 */ /* 0x000fc60000000f00 */
[----:B------:R-:W-:-:S05]  /*0cb0*/  IMAD R6, R6, 0x800000, R5 ;  /* 0x0080000006067824 */ /* 0x000fca00078e0205 */
[----:B------:R-:W-:-:S07]  /*0cc0*/  LOP3.LUT R5, R6, R3, RZ, 0xfc, !PT ;  /* 0x0000000306057212 */ /* 0x000fce00078efcff */
.L_x_10:
[C---:B------:R-:W-:Y:S01]  /*0cd0*/  LOP3.LUT P1, RZ, R4.reuse, 0x1, RZ, 0xc0, !PT ;  /* 0x0000000104ff7812 */ /* 0x040fe2000782c0ff */
[----:B------:R-:W-:Y:S01]  /*0ce0*/  FMUL R7, R5, R5 ;  /* 0x0000000505077220 */ /* 0x000fe20000400000 */
[----:B------:R-:W-:Y:S01]  /*0cf0*/  LOP3.LUT P0, RZ, R4, 0x2, RZ, 0xc0, !PT ;  /* 0x0000000204ff7812 */ /* 0x000fe2000780c0ff */
[----:B------:R-:W0:Y:S01]  /*0d00*/  LDCU UR4, c[0x0][0x380] ;  /* 0x00007000ff0477ac */ /* 0x000e220008000800 */
[----:B------:R-:W-:Y:S01]  /*0d10*/  FADD R2, R2, 3.1415927410125732422 ;  /* 0x40490fdb02027421 */ /* 0x000fe20000000000 */
[----:B------:R-:W-:Y:S01]  /*0d20*/  IMAD.MOV.U32 R16, RZ, RZ, -0x3e000000 ;  /* 0xc2000000ff107424 */ /* 0x000fe200078e00ff */
[----:B------:R-:W-:Y:S02]  /*0d30*/  UMOV UR5, URZ ;  /* 0x000000ff00057c82 */ /* 0x000fe40008000000 */
[----:B------:R-:W-:-:S05]  /*0d40*/  FMUL R2, R2, 0.15915493667125701904 ;  /* 0x3e22f98302027820 */ /* 0x000fca0000400000 */
[----:B------:R-:W-:Y:S02]  /*0d50*/  @P1 IMAD.MOV.U32 R0, RZ, RZ, 0x37ccf5ce ;  /* 0x37ccf5ceff001424 */ /* 0x000fe400078e00ff */
[----:B------:R-:W-:Y:S02]  /*0d60*/  @!P1 IMAD.MOV.U32 R3, RZ, RZ, 0x394ca1f9 ;  /* 0x394ca1f9ff039424 */ /* 0x000fe400078e00ff */
[C---:B------:R-:W-:Y:S02]  /*0d70*/  @P1 FFMA R0, R7.reuse, R0, -0.0013887316454201936722 ;  /* 0xbab6061a07001423 */ /* 0x040fe40000000000 */
[----:B------:R-:W-:-:S04]  /*0d80*/  @!P1 FFMA R0, R7, -R3, 0.0083321612328290939331 ;  /* 0x3c08839e07009423 */ /* 0x000fc80000000803 */
[CC--:B------:R-:W-:Y:S01]  /*0d90*/  @P1 FFMA R3, R7.reuse, R0.reuse, 0.041666645556688308716 ;  /* 0x3d2aaaa507031423 */ /* 0x0c0fe20000000000 */
[----:B------:R-:W-:-:S03]  /*0da0*/  @!P1 FFMA R0, R7, R0, -0.16666655242443084717 ;  /* 0xbe2aaaa307009423 */ /* 0x000fc60000000000 */
[C---:B------:R-:W-:Y:S01]  /*0db0*/  @P1 FFMA R6, R7.reuse, R3, -0.5 ;  /* 0xbf00000007061423 */ /* 0x040fe20000000003 */
[----:B------:R-:W-:-:S04]  /*0dc0*/  @!P1 FFMA R6, R7, R0, RZ ;  /* 0x0000000007069223 */ /* 0x000fc800000000ff */
[----:B------:R-:W-:Y:S01]  /*0dd0*/  FFMA R0, R6, R5, R5 ;  /* 0x0000000506007223 */ /* 0x000fe20000000005 */
[----:B------:R-:W-:-:S04]  /*0de0*/  @P1 FFMA R0, R7, R6, 1 ;  /* 0x3f80000007001423 */ /* 0x000fc80000000006 */
[----:B------:R-:W-:-:S04]  /*0df0*/  @P0 FFMA R0, R0, -1, RZ ;  /* 0xbf80000000000823 */ /* 0x000fc800000000ff */
[----:B------:R-:W-:-:S04]  /*0e00*/  FADD R3, R0, 1 ;  /* 0x3f80000000037421 */ /* 0x000fc80000000000 */
[----:B------:R-:W-:-:S04]  /*0e10*/  FMUL R3, R3, 0.5 ;  /* 0x3f00000003037820 */ /* 0x000fc80000400000 */
[----:B0-----:R0:W5:Y:S01]  /*0e20*/  TEX.LL R19, R16, R2, R16, UR4, 2D, 0x7 ;  /* 0x28ff041002107f60 */ /* 0x00116200089e0713 */
[----:B------:R-:W-:Y:S02]  /*0e30*/  NOP ;  /* 0x0000000000007918 */ /* 0x000fe40000000000 */
.L_x_1:
[----:B0-----:R-:W0:Y:S01]  /*0e40*/  LDC.64 R2, c[0x4][0x28] ;  /* 0x01000a00ff027b82 */ /* 0x001e220000000a00 */
[----:B------:R-:W-:Y:S01]  /*0e50*/  HFMA2 R0, -RZ, RZ, 0, 5.9604644775390625e-08 ;  /* 0x00000001ff007431 */ /* 0x000fe200000001ff */
[----:B0----5:R-:W-:Y:S04]  /*0e60*/  STG.E desc[UR6][R2.64+0x18], R16 ;  /* 0x0000181002007986 */ /* 0x021fe8000c101906 */
[----:B------:R-:W-:Y:S04]  /*0e70*/  STG.E desc[UR6][R2.64+0x1c], R17 ;  /* 0x00001c1102007986 */ /* 0x000fe8000c101906 */
[----:B------:R-:W-:Y:S04]  /*0e80*/  STG.E desc[UR6][R2.64+0x20], R19 ;  /* 0x0000201302007986 */ /* 0x000fe8000c101906 */
[----:B------:R-:W-:Y:S01]  /*0e90*/  STG.E.U8 desc[UR6][R2.64+0x8], R0 ;  /* 0x0000080002007986 */ /* 0x000fe2000c101106 */
[----:B------:R-:W-:Y:S05]  /*0ea0*/  EXIT ;  /* 0x000000000000794d */ /* 0x000fea0003800000 */
        .weak           $__internal_0_$__cuda_sm20_rcp_rn_f32_slowpath
        .type           $__internal_0_$__cuda_sm20_rcp_rn_f32_slowpath,@function
        .size           $__internal_0_$__cuda_sm20_rcp_rn_f32_slowpath,($__internal_1_$__cuda_sm20_sqrt_rn_f32_slowpath - $__internal_0_$__cuda_sm20_rcp_rn_f32_slowpath)
$__internal_0_$__cuda_sm20_rcp_rn_f32_slowpath:
[----:B------:R-:W-:-:S05]  /*0eb0*/  IMAD.SHL.U32 R0, R9, 0x2, RZ ;  /* 0x0000000209007824 */ /* 0x000fca00078e00ff */
[----:B------:R-:W-:Y:S01]  /*0ec0*/  SHF.R.U32.HI R13, RZ, 0x18, R0 ;  /* 0x00000018ff0d7819 */ /* 0x000fe20000011600 */
[----:B------:R-:W-:-:S03]  /*0ed0*/  IMAD.MOV.U32 R0, RZ, RZ, R9 ;  /* 0x000000ffff007224 */ /* 0x000fc600078e0009 */
[----:B------:R-:W-:-:S13]  /*0ee0*/  ISETP.NE.U32.AND P0, PT, R13, RZ, PT ;  /* 0x000000ff0d00720c */ /* 0x000fda0003f05070 */
[----:B------:R-:W-:Y:S05]  /*0ef0*/  @P0 BRA `(.L_x_13) ;  /* 0x00000000002c0947 */ /* 0x000fea0003800000 */
[----:B------:R-:W-:-:S05]  /*0f00*/  IMAD.SHL.U32 R7, R0, 0x2, RZ ;  /* 0x0000000200077824 */ /* 0x000fca00078e00ff */
[----:B------:R-:W-:-:S13]  /*0f10*/  ISETP.NE.AND P0, PT, R7, RZ, PT ;  /* 0x000000ff0700720c */ /* 0x000fda0003f05270 */
[----:B------:R2:W3:Y:S01]  /*0f20*/  @!P0 MUFU.RCP R7, R0 ;  /* 0x0000000000078308 */ /* 0x0004e20000001000 */
[----:B------:R-:W-:Y:S05]  /*0f30*/  @!P0 BRA `(.L_x_14) ;  /* 0x0000000000a48947 */ /* 0x000fea0003800000 */
[----:B------:R-:W-:-:S04]  /*0f40*/  FFMA R9, R0, 1.84467440737095516160e+19, RZ ;  /* 0x5f80000000097823 */ /* 0x000fc800000000ff */
[----:B--2---:R-:W3:Y:S02]  /*0f50*/  MUFU.RCP R0, R9 ;  /* 0x0000000900007308 */ /* 0x004ee40000001000 */
[----:B---3--:R-:W-:-:S04]  /*0f60*/  FFMA R7, R9, R0, -1 ;  /* 0xbf80000009077423 */ /* 0x008fc80000000000 */
[----:B------:R-:W-:-:S04]  /*0f70*/  FADD.FTZ R7, -R7, -RZ ;  /* 0x800000ff07077221 */ /* 0x000fc80000010100 */
[----:B------:R-:W-:-:S04]  /*0f80*/  FFMA R0, R0, R7, R0 ;  /* 0x0000000700007223 */ /* 0x000fc80000000000 */
[----:B------:R-:W-:Y:S01]  /*0f90*/  FFMA R7, R0, 1.84467440737095516160e+19, RZ ;  /* 0x5f80000000077823 */ /* 0x000fe200000000ff */
[----:B------:R-:W-:Y:S06]  /*0fa0*/  BRA `(.L_x_14) ;  /* 0x0000000000887947 */ /* 0x000fec0003800000 */
.L_x_13:
[----:B------:R-:W-:-:S05]  /*0fb0*/  VIADD R15, R13, 0xffffff03 ;  /* 0xffffff030d0f7836 */ /* 0x000fca0000000000 */
[----:B------:R-:W-:-:S13]  /*0fc0*/  ISETP.GT.U32.AND P0, PT, R15, 0x1, PT ;  /* 0x000000010f00780c */ /* 0x000fda0003f04070 */
[----:B------:R-:W-:Y:S05]  /*0fd0*/  @P0 BRA `(.L_x_15) ;  /* 0x0000000000780947 */ /* 0x000fea0003800000 */
[----:B------:R-:W-:Y:S02]  /*0fe0*/  LOP3.LUT R7, R0, 0x7fffff, RZ, 0xc0, !PT ;  /* 0x007fffff00077812 */ /* 0x000fe400078ec0ff */
[----:B------:R-:W-:Y:S02]  /*0ff0*/  MOV R12, 0x3 ;  /* 0x00000003000c7802 */ /* 0x000fe40000000f00 */
[----:B------:R-:W-:Y:S02]  /*1000*/  LOP3.LUT R7, R7, 0x3f800000, RZ, 0xfc, !PT ;  /* 0x3f80000007077812 */ /* 0x000fe400078efcff */
[----:B------:R-:W-:Y:S02]  /*1010*/  SHF.L.U32 R12, R12, R15, RZ ;  /* 0x0000000f0c0c7219 */ /* 0x000fe400000006ff */
[----:B------:R-:W0:Y:S02]  /*1020*/  MUFU.RCP R10, R7 ;  /* 0x00000007000a7308 */ /* 0x000e240000001000 */
[----:B0-----:R-:W-:-:S04]  /*1030*/  FFMA R9, R7, R10, -1 ;  /* 0xbf80000007097423 */ /* 0x001fc8000000000a */
[----:B------:R-:W-:-:S04]  /*1040*/  FADD.FTZ R9, -R9, -RZ ;  /* 0x800000ff09097221 */ /* 0x000fc80000010100 */
[CCC-:B------:R-:W-:Y:S01]  /*1050*/  FFMA.RM R11, R10.reuse, R9.reuse, R10.reuse ;  /* 0x000000090a0b7223 */ /* 0x1c0fe2000000400a */
[----:B------:R-:W-:-:S04]  /*1060*/  FFMA.RP R10, R10, R9, R10 ;  /* 0x000000090a0a7223 */ /* 0x000fc8000000800a */
[C---:B------:R-:W-:Y:S02]  /*1070*/  LOP3.LUT R9, R11.reuse, 0x7fffff, RZ, 0xc0, !PT ;  /* 0x007fffff0b097812 */ /* 0x040fe400078ec0ff */
[----:B------:R-:W-:Y:S02]  /*1080*/  FSETP.NEU.FTZ.AND P0, PT, R11, R10, PT ;  /* 0x0000000a0b00720b */ /* 0x000fe40003f1d000 */
[----:B------:R-:W-:Y:S02]  /*1090*/  LOP3.LUT R9, R9, 0x800000, RZ, 0xfc, !PT ;  /* 0x0080000009097812 */ /* 0x000fe400078efcff */
[----:B------:R-:W-:Y:S02]  /*10a0*/  SEL R10, RZ, 0xffffffff, !P0 ;  /* 0xffffffffff0a7807 */ /* 0x000fe40004000000 */
[----:B------:R-:W-:-:S03]  /*10b0*/  LOP3.LUT R12, R12, R9, RZ, 0xc0, !PT ;  /* 0x000000090c0c7212 */ /* 0x000fc600078ec0ff */
[----:B------:R-:W-:Y:S01]  /*10c0*/  IMAD.MOV R10, RZ, RZ, -R10 ;  /* 0x000000ffff0a7224 */ /* 0x000fe200078e0a0a */
[----:B------:R-:W-:-:S04]  /*10d0*/  SHF.R.U32.HI R12, RZ, R15, R12 ;  /* 0x0000000fff0c7219 */ /* 0x000fc8000001160c */
[----:B------:R-:W-:Y:S01]  /*10e0*/  LOP3.LUT P1, RZ, R10, R15, R9, 0xf8, !PT ;  /* 0x0000000f0aff7212 */ /* 0x000fe2000782f809 */
[----:B------:R-:W-:Y:S01]  /*10f0*/  VIADD R10, R13, 0xffffff04 ;  /* 0xffffff040d0a7836 */ /* 0x000fe20000000000 */
[C---:B------:R-:W-:Y:S02]  /*1100*/  LOP3.LUT P0, RZ, R12.reuse, 0x1, RZ, 0xc0, !PT ;  /* 0x000000010cff7812 */ /* 0x040fe4000780c0ff */
[----:B------:R-:W-:-:S04]  /*1110*/  LOP3.LUT P2, RZ, R12, 0x2, RZ, 0xc0, !PT ;  /* 0x000000020cff7812 */ /* 0x000fc8000784c0ff */
[----:B------:R-:W-:Y:S02]  /*1120*/  PLOP3.LUT P0, PT, P0, P1, P2, 0xe0, 0x0 ;  /* 0x000000000000781c */ /* 0x000fe40000703c20 */
[----:B------:R-:W-:Y:S02]  /*1130*/  LOP3.LUT P1, RZ, R0, 0x7fffff, RZ, 0xc0, !PT ;  /* 0x007fffff00ff7812 */ /* 0x000fe4000782c0ff */
[----:B------:R-:W-:-:S05]  /*1140*/  SEL R7, RZ, 0x1, !P0 ;  /* 0x00000001ff077807 */ /* 0x000fca0004000000 */
[----:B------:R-:W-:-:S05]  /*1150*/  IMAD.MOV R7, RZ, RZ, -R7 ;  /* 0x000000ffff077224 */ /* 0x000fca00078e0a07 */
[----:B------:R-:W-:Y:S02]  /*1160*/  ISETP.GE.AND P0, PT, R7, RZ, PT ;  /* 0x000000ff0700720c */ /* 0x000fe40003f06270 */
[----:B------:R-:W-:-:S11]  /*1170*/  SHF.R.U32.HI R7, RZ, R10, R9 ;  /* 0x0000000aff077219 */ /* 0x000fd60000011609 */
[----:B------:R-:W-:-:S05]  /*1180*/  @!P0 IADD3 R7, PT, PT, R7, 0x1, RZ ;  /* 0x0000000107078810 */ /* 0x000fca0007ffe0ff */
[----:B------:R-:W-:-:S05]  /*1190*/  @!P1 IMAD.SHL.U32 R7, R7, 0x2, RZ ;  /* 0x0000000207079824 */ /* 0x000fca00078e00ff */
[----:B------:R-:W-:Y:S01]  /*11a0*/  LOP3.LUT R7, R7, 0x80000000, R0, 0xf8, !PT ;  /* 0x8000000007077812 */ /* 0x000fe200078ef800 */
[----:B------:R-:W-:Y:S06]  /*11b0*/  BRA `(.L_x_14) ;  /* 0x0000000000047947 */ /* 0x000fec0003800000 */
.L_x_15:
[----:B------:R0:W1:Y:S02]  /*11c0*/  MUFU.RCP R7, R0 ;  /* 0x0000000000077308 */ /* 0x0000640000001000 */
.L_x_14:
[----:B------:R-:W-:-:S04]  /*11d0*/  IMAD.MOV.U32 R9, RZ, RZ, 0x0 ;  /* 0x00000000ff097424 */ /* 0x000fc800078e00ff */
[----:B0123--:R-:W-:Y:S05]  /*11e0*/  RET.REL.NODEC R8 `(_Z4missv) ;  /* 0xffffffec08847950 */ /* 0x00ffea0003c3ffff */
        .weak           $__internal_1_$__cuda_sm20_sqrt_rn_f32_slowpath
        .type           $__internal_1_$__cuda_sm20_sqrt_rn_f32_slowpath,@function
        .size           $__internal_1_$__cuda_sm20_sqrt_rn_f32_slowpath,($__internal_2_$__cuda_sm3x_div_rn_noftz_f32_slowpath - $__internal_1_$__cuda_sm20_sqrt_rn_f32_slowpath)
$__internal_1_$__cuda_sm20_sqrt_rn_f32_slowpath:
[----:B------:R-:W-:-:S13]  /*11f0*/  LOP3.LUT P0, RZ, R0, 0x7fffffff, RZ, 0xc0, !PT ;  /* 0x7fffffff00ff7812 */ /* 0x000fda000780c0ff */
[----:B------:R-:W-:Y:S01]  /*1200*/  @!P0 IMAD.MOV.U32 R4, RZ, RZ, R0 ;  /* 0x000000ffff048224 */ /* 0x000fe200078e0000 */
[----:B------:R-:W-:Y:S06]  /*1210*/  @!P0 BRA `(.L_x_16) ;  /* 0x0000000000448947 */ /* 0x000fec0003800000 */
[----:B------:R-:W-:-:S13]  /*1220*/  FSETP.GEU.FTZ.AND P0, PT, R0, RZ, PT ;  /* 0x000000ff0000720b */ /* 0x000fda0003f1e000 */
[----:B------:R-:W-:Y:S01]  /*1230*/  @!P0 MOV R4, 0x7fffffff ;  /* 0x7fffffff00048802 */ /* 0x000fe20000000f00 */
[----:B------:R-:W-:Y:S06]  /*1240*/  @!P0 BRA `(.L_x_16) ;  /* 0x0000000000388947 */ /* 0x000fec0003800000 */
[----:B------:R-:W-:-:S13]  /*1250*/  FSETP.GTU.FTZ.AND P0, PT, |R0|, +INF , PT ;  /* 0x7f8000000000780b */ /* 0x000fda0003f1c200 */
[----:B------:R-:W-:Y:S01]  /*1260*/  @P0 FADD.FTZ R4, R0, 1 ;  /* 0x3f80000000040421 */ /* 0x000fe20000010000 */
[----:B------:R-:W-:Y:S06]  /*1270*/  @P0 BRA `(.L_x_16) ;  /* 0x00000000002c0947 */ /* 0x000fec0003800000 */
[----:B------:R-:W-:-:S13]  /*1280*/  FSETP.NEU.FTZ.AND P0, PT, |R0|, +INF , PT ;  /* 0x7f8000000000780b */ /* 0x000fda0003f1d200 */
[----:B------:R-:W-:Y:S01]  /*1290*/  @!P0 IMAD.MOV.U32 R4, RZ, RZ, R0 ;  /* 0x000000ffff048224 */ /* 0x000fe200078e0000 */
[----:B------:R-:W-:Y:S06]  /*12a0*/  @!P0 BRA `(.L_x_16) ;  /* 0x0000000000208947 */ /* 0x000fec0003800000 */
[----:B------:R-:W-:-:S04]  /*12b0*/  FFMA R0, R0, 1.84467440737095516160e+19, RZ ;  /* 0x5f80000000007823 */ /* 0x000fc800000000ff */
[----:B------:R-:W0:Y:S02]  /*12c0*/  MUFU.RSQ R5, R0 ;  /* 0x0000000000057308 */ /* 0x000e240000001400 */
[----:B0-----:R-:W-:Y:S01]  /*12d0*/  FMUL.FTZ R7, R0, R5 ;  /* 0x0000000500077220 */ /* 0x001fe20000410000 */
[----:B------:R-:W-:-:S03]  /*12e0*/  FMUL.FTZ R5, R5, 0.5 ;  /* 0x3f00000005057820 */ /* 0x000fc60000410000 */
[----:B------:R-:W-:-:S04]  /*12f0*/  FADD.FTZ R4, -R7, -RZ ;  /* 0x800000ff07047221 */ /* 0x000fc80000010100 */
[----:B------:R-:W-:-:S04]  /*1300*/  FFMA R4, R7, R4, R0 ;  /* 0x0000000407047223 */ /* 0x000fc80000000000 */
[----:B------:R-:W-:-:S04]  /*1310*/  FFMA R4, R4, R5, R7 ;  /* 0x0000000504047223 */ /* 0x000fc80000000007 */
[----:B------:R-:W-:-:S07]  /*1320*/  FMUL.FTZ R4, R4, 2.3283064365386962891e-10 ;  /* 0x2f80000004047820 */ /* 0x000fce0000410000 */
.L_x_16:
[----:B------:R-:W-:Y:S02]  /*1330*/  HFMA2 R5, -RZ, RZ, 0, 0 ;  /* 0x00000000ff057431 */ /* 0x000fe400000001ff */
[----:B------:R-:W-:Y:S02]  /*1340*/  IMAD.MOV.U32 R0, RZ, RZ, R4 ;  /* 0x000000ffff007224 */ /* 0x000fe400078e0004 */
[----:B------:R-:W-:-:S04]  /*1350*/  IMAD.MOV.U32 R4, RZ, RZ, R6 ;  /* 0x000000ffff047224 */ /* 0x000fc800078e0006 */
[----:B------:R-:W-:Y:S05]  /*1360*/  RET.REL.NODEC R4 `(_Z4missv) ;  /* 0xffffffec04247950 */ /* 0x000fea0003c3ffff */
        .weak           $__internal_2_$__cuda_sm3x_div_rn_noftz_f32_slowpath
        .type           $__internal_2_$__cuda_sm3x_div_rn_noftz_f32_slowpath,@function
        .size           $__internal_2_$__cuda_sm3x_div_rn_noftz_f32_slowpath,(.L_x_28 - $__internal_2_$__cuda_sm3x_div_rn_noftz_f32_slowpath)
$__internal_2_$__cuda_sm3x_div_rn_noftz_f32_slowpath:
[----:B------:R-:W-:Y:S01]  /*1370*/  SHF.R.U32.HI R7, RZ, 0x17, R9 ;  /* 0x00000017ff077819 */ /* 0x000fe20000011609 */
[--C-:B------:R-:W-:Y:S01]  /*1380*/  IMAD.MOV.U32 R11, RZ, RZ, R0.reuse ;  /* 0x000000ffff0b7224 */ /* 0x100fe200078e0000 */
[----:B------:R-:W-:Y:S02]  /*1390*/  SHF.R.U32.HI R3, RZ, 0x17, R0 ;  /* 0x00000017ff037819 */ /* 0x000fe40000011600 */
[----:B------:R-:W-:Y:S02]  /*13a0*/  LOP3.LUT R10, R7, 0xff, RZ, 0xc0, !PT ;  /* 0x000000ff070a7812 */ /* 0x000fe400078ec0ff */
[----:B------:R-:W-:-:S03]  /*13b0*/  LOP3.LUT R8, R3, 0xff, RZ, 0xc0, !PT ;  /* 0x000000ff03087812 */ /* 0x000fc600078ec0ff */
[----:B------:R-:W-:Y:S02]  /*13c0*/  VIADD R13, R10, 0xffffffff ;  /* 0xffffffff0a0d7836 */ /* 0x000fe40000000000 */
[----:B------:R-:W-:-:S03]  /*13d0*/  VIADD R12, R8, 0xffffffff ;  /* 0xffffffff080c7836 */ /* 0x000fc60000000000 */
[----:B------:R-:W-:-:S04]  /*13e0*/  ISETP.GT.U32.AND P0, PT, R13, 0xfd, PT ;  /* 0x000000fd0d00780c */ /* 0x000fc80003f04070 */
[----:B------:R-:W-:-:S13]  /*13f0*/  ISETP.GT.U32.OR P0, PT, R12, 0xfd, P0 ;  /* 0x000000fd0c00780c */ /* 0x000fda0000704470 */
[----:B------:R-:W-:Y:S01]  /*1400*/  @!P0 MOV R7, RZ ;  /* 0x000000ff00078202 */ /* 0x000fe20000000f00 */
[----:B------:R-:W-:Y:S06]  /*1410*/  @!P0 BRA `(.L_x_17) ;  /* 0x0000000000608947 */ /* 0x000fec0003800000 */
[----:B------:R-:W-:Y:S01]  /*1420*/  FSETP.GTU.FTZ.AND P0, PT, |R0|, +INF , PT ;  /* 0x7f8000000000780b */ /* 0x000fe20003f1c200 */
[----:B------:R-:W-:Y:S01]  /*1430*/  IMAD.MOV.U32 R3, RZ, RZ, R9 ;  /* 0x000000ffff037224 */ /* 0x000fe200078e0009 */
[----:B------:R-:W-:-:S04]  /*1440*/  FSETP.GTU.FTZ.AND P1, PT, |R9|, +INF , PT ;  /* 0x7f8000000900780b */ /* 0x000fc80003f3c200 */
[----:B------:R-:W-:-:S13]  /*1450*/  PLOP3.LUT P0, PT, P0, P1, PT, 0xf8, 0x8f ;  /* 0x00000000008f781c */ /* 0x000fda0000703f70 */
[----:B------:R-:W-:Y:S05]  /*1460*/  @P0 BRA `(.L_x_18) ;  /* 0x0000000400440947 */ /* 0x000fea0003800000 */
[----:B------:R-:W-:-:S13]  /*1470*/  LOP3.LUT P0, RZ, R9, 0x7fffffff, R11, 0xc8, !PT ;  /* 0x7fffffff09ff7812 */ /* 0x000fda000780c80b */
[----:B------:R-:W-:Y:S05]  /*1480*/  @!P0 BRA `(.L_x_19) ;  /* 0x0000000400348947 */ /* 0x000fea0003800000 */
[C---:B------:R-:W-:Y:S02]  /*1490*/  FSETP.NEU.FTZ.AND P2, PT, |R0|.reuse, +INF , PT ;  /* 0x7f8000000000780b */ /* 0x040fe40003f5d200 */
[----:B------:R-:W-:Y:S02]  /*14a0*/  FSETP.NEU.FTZ.AND P1, PT, |R3|, +INF , PT ;  /* 0x7f8000000300780b */ /* 0x000fe40003f3d200 */
[----:B------:R-:W-:-:S11]  /*14b0*/  FSETP.NEU.FTZ.AND P0, PT, |R0|, +INF , PT ;  /* 0x7f8000000000780b */ /* 0x000fd60003f1d200 */
[----:B------:R-:W-:Y:S05]  /*14c0*/  @!P1 BRA !P2, `(.L_x_19) ;  /* 0x0000000400249947 */ /* 0x000fea0005000000 */
[----:B------:R-:W-:-:S04]  /*14d0*/  LOP3.LUT P2, RZ, R11, 0x7fffffff, RZ, 0xc0, !PT ;  /* 0x7fffffff0bff7812 */ /* 0x000fc8000784c0ff */
[----:B------:R-:W-:-:S13]  /*14e0*/  PLOP3.LUT P1, PT, P1, P2, PT, 0x2f, 0xf2 ;  /* 0x0000000000f2781c */ /* 0x000fda0000f24577 */
[----:B------:R-:W-:Y:S05]  /*14f0*/  @P1 BRA `(.L_x_20) ;  /* 0x0000000400101947 */ /* 0x000fea0003800000 */
[----:B------:R-:W-:-:S04]  /*1500*/  LOP3.LUT P1, RZ, R9, 0x7fffffff, RZ, 0xc0, !PT ;  /* 0x7fffffff09ff7812 */ /* 0x000fc8000782c0ff */
[----:B------:R-:W-:-:S13]  /*1510*/  PLOP3.LUT P0, PT, P0, P1, PT, 0x2f, 0xf2 ;  /* 0x0000000000f2781c */ /* 0x000fda0000702577 */
[----:B------:R-:W-:Y:S05]  /*1520*/  @P0 BRA `(.L_x_21) ;  /* 0x0000000000f80947 */ /* 0x000fea0003800000 */
[----:B------:R-:W-:Y:S02]  /*1530*/  ISETP.GE.AND P0, PT, R12, RZ, PT ;  /* 0x000000ff0c00720c */ /* 0x000fe40003f06270 */
[----:B------:R-:W-:-:S11]  /*1540*/  ISETP.GE.AND P1, PT, R13, RZ, PT ;  /* 0x000000ff0d00720c */ /* 0x000fd60003f26270 */
[----:B------:R-:W-:Y:S02]  /*1550*/  @P0 IMAD.MOV.U32 R7, RZ, RZ, RZ ;  /* 0x000000ffff070224 */ /* 0x000fe400078e00ff */
[----:B------:R-:W-:Y:S01]  /*1560*/  @!P0 FFMA R11, R0, 1.84467440737095516160e+19, RZ ;  /* 0x5f800000000b8823 */ /* 0x000fe200000000ff */
[----:B------:R-:W-:Y:S02]  /*1570*/  @!P0 IMAD.MOV.U32 R7, RZ, RZ, -0x40 ;  /* 0xffffffc0ff078424 */ /* 0x000fe400078e00ff */
[----:B------:R-:W-:-:S03]  /*1580*/  @!P1 FFMA R9, R3, 1.84467440737095516160e+19, RZ ;  /* 0x5f80000003099823 */ /* 0x000fc600000000ff */
[----:B------:R-:W-:-:S07]  /*1590*/  @!P1 IADD3 R7, PT, PT, R7, 0x40, RZ ;  /* 0x0000004007079810 */ /* 0x000fce0007ffe0ff */
.L_x_17:
[----:B------:R-:W-:Y:S01]  /*15a0*/  LEA R0, R10, 0xc0800000, 0x17 ;  /* 0xc08000000a007811 */ /* 0x000fe200078eb8ff */
[----:B------:R-:W-:-:S04]  /*15b0*/  VIADD R8, R8, 0xffffff81 ;  /* 0xffffff8108087836 */ /* 0x000fc80000000000 */
[----:B------:R-:W-:Y:S02]  /*15c0*/  IMAD.IADD R9, R9, 0x1, -R0 ;  /* 0x0000000109097824 */ /* 0x000fe400078e0a00 */
[C---:B------:R-:W-:Y:S01]  /*15d0*/  IMAD R0, R8.reuse, -0x800000, R11 ;  /* 0xff80000008007824 */ /* 0x040fe200078e020b */
[----:B------:R-:W-:Y:S01]  /*15e0*/  IADD3 R8, PT, PT, R8, 0x7f, -R10 ;  /* 0x0000007f08087810 */ /* 0x000fe20007ffe80a */
[----:B------:R-:W0:Y:S01]  /*15f0*/  MUFU.RCP R3, R9 ;  /* 0x0000000900037308 */ /* 0x000e220000001000 */
[----:B------:R-:W-:-:S03]  /*1600*/  FADD.FTZ R13, -R9, -RZ ;  /* 0x800000ff090d7221 */ /* 0x000fc60000010100 */
[----:B------:R-:W-:Y:S02]  /*1610*/  IMAD.IADD R8, R8, 0x1, R7 ;  /* 0x0000000108087824 */ /* 0x000fe400078e0207 */
[----:B0-----:R-:W-:-:S04]  /*1620*/  FFMA R12, R3, R13, 1 ;  /* 0x3f800000030c7423 */ /* 0x001fc8000000000d */
[----:B------:R-:W-:-:S04]  /*1630*/  FFMA R14, R3, R12, R3 ;  /* 0x0000000c030e7223 */ /* 0x000fc80000000003 */
[----:B------:R-:W-:-:S04]  /*1640*/  FFMA R3, R0, R14, RZ ;  /* 0x0000000e00037223 */ /* 0x000fc800000000ff */
[----:B------:R-:W-:-:S04]  /*1650*/  FFMA R12, R13, R3, R0 ;  /* 0x000000030d0c7223 */ /* 0x000fc80000000000 */
[----:B------:R-:W-:-:S04]  /*1660*/  FFMA R11, R14, R12, R3 ;  /* 0x0000000c0e0b7223 */ /* 0x000fc80000000003 */
[----:B------:R-:W-:-:S04]  /*1670*/  FFMA R12, R13, R11, R0 ;  /* 0x0000000b0d0c7223 */ /* 0x000fc80000000000 */
[----:B------:R-:W-:-:S05]  /*1680*/  FFMA R0, R14, R12, R11 ;  /* 0x0000000c0e007223 */ /* 0x000fca000000000b */
[----:B------:R-:W-:-:S04]  /*1690*/  SHF.R.U32.HI R3, RZ, 0x17, R0 ;  /* 0x00000017ff037819 */ /* 0x000fc80000011600 */
[----:B------:R-:W-:-:S04]  /*16a0*/  LOP3.LUT R3, R3, 0xff, RZ, 0xc0, !PT ;  /* 0x000000ff03037812 */ /* 0x000fc800078ec0ff */
[----:B------:R-:W-:-:S05]  /*16b0*/  IADD3 R9, PT, PT, R3, R8, RZ ;  /* 0x0000000803097210 */ /* 0x000fca0007ffe0ff */
[----:B------:R-:W-:-:S05]  /*16c0*/  VIADD R3, R9, 0xffffffff ;  /* 0xffffffff09037836 */ /* 0x000fca0000000000 */
[----:B------:R-:W-:-:S13]  /*16d0*/  ISETP.GE.U32.AND P0, PT, R3, 0xfe, PT ;  /* 0x000000fe0300780c */ /* 0x000fda0003f06070 */
[----:B------:R-:W-:Y:S05]  /*16e0*/  @!P0 BRA `(.L_x_22) ;  /* 0x0000000000808947 */ /* 0x000fea0003800000 */
[----:B------:R-:W-:-:S13]  /*16f0*/  ISETP.GT.AND P0, PT, R9, 0xfe, PT ;  /* 0x000000fe0900780c */ /* 0x000fda0003f04270 */
[----:B------:R-:W-:Y:S05]  /*1700*/  @P0 BRA `(.L_x_23) ;  /* 0x00000000006c0947 */ /* 0x000fea0003800000 */
[----:B------:R-:W-:-:S13]  /*1710*/  ISETP.GE.AND P0, PT, R9, 0x1, PT ;  /* 0x000000010900780c */ /* 0x000fda0003f06270 */
[----:B------:R-:W-:Y:S05]  /*1720*/  @P0 BRA `(.L_x_24) ;  /* 0x0000000000980947 */ /* 0x000fea0003800000 */
[----:B------:R-:W-:Y:S02]  /*1730*/  ISETP.GE.AND P0, PT, R9, -0x18, PT ;  /* 0xffffffe80900780c */ /* 0x000fe40003f06270 */
[----:B------:R-:W-:-:S11]  /*1740*/  LOP3.LUT R0, R0, 0x80000000, RZ, 0xc0, !PT ;  /* 0x8000000000007812 */ /* 0x000fd600078ec0ff */
[----:B------:R-:W-:Y:S05]  /*1750*/  @!P0 BRA `(.L_x_24) ;  /* 0x00000000008c8947 */ /* 0x000fea0003800000 */
[CCC-:B------:R-:W-:Y:S01]  /*1760*/  FFMA.RZ R3, R14.reuse, R12.reuse, R11.reuse ;  /* 0x0000000c0e037223 */ /* 0x1c0fe2000000c00b */
[C---:B------:R-:W-:Y:S02]  /*1770*/  VIADD R10, R9.reuse, 0x20 ;  /* 0x00000020090a7836 */ /* 0x040fe40000000000 */
[CCC-:B------:R-:W-:Y:S01]  /*1780*/  FFMA.RM R8, R14.reuse, R12.reuse, R11.reuse ;  /* 0x0000000c0e087223 */ /* 0x1c0fe2000000400b */
[----:B------:R-:W-:Y:S02]  /*1790*/  ISETP.NE.AND P2, PT, R9, RZ, PT ;  /* 0x000000ff0900720c */ /* 0x000fe40003f45270 */
[----:B------:R-:W-:Y:S01]  /*17a0*/  LOP3.LUT R7, R3, 0x7fffff, RZ, 0xc0, !PT ;  /* 0x007fffff03077812 */ /* 0x000fe200078ec0ff */
[----:B------:R-:W-:Y:S01]  /*17b0*/  FFMA.RP R3, R14, R12, R11 ;  /* 0x0000000c0e037223 */ /* 0x000fe2000000800b */
[----:B------:R-:W-:Y:S01]  /*17c0*/  ISETP.NE.AND P1, PT, R9, RZ, PT ;  /* 0x000000ff0900720c */ /* 0x000fe20003f25270 */
[----:B------:R-:W-:Y:S01]  /*17d0*/  IMAD.MOV R9, RZ, RZ, -R9 ;  /* 0x000000ffff097224 */ /* 0x000fe200078e0a09 */
[----:B------:R-:W-:-:S02]  /*17e0*/  LOP3.LUT R7, R7, 0x800000, RZ, 0xfc, !PT ;  /* 0x0080000007077812 */ /* 0x000fc400078efcff */
[----:B------:R-:W-:Y:S02]  /*17f0*/  FSETP.NEU.FTZ.AND P0, PT, R3, R8, PT ;  /* 0x000000080300720b */ /* 0x000fe40003f1d000 */
[----:B------:R-:W-:Y:S02]  /*1800*/  SHF.L.U32 R10, R7, R10, RZ ;  /* 0x0000000a070a7219 */ /* 0x000fe400000006ff */
[----:B------:R-:W-:Y:S02]  /*1810*/  SEL R8, R9, RZ, P2 ;  /* 0x000000ff09087207 */ /* 0x000fe40001000000 */
[----:B------:R-:W-:Y:S02]  /*1820*/  ISETP.NE.AND P1, PT, R10, RZ, P1 ;  /* 0x000000ff0a00720c */ /* 0x000fe40000f25270 */
[----:B------:R-:W-:Y:S02]  /*1830*/  SHF.R.U32.HI R8, RZ, R8, R7 ;  /* 0x00000008ff087219 */ /* 0x000fe40000011607 */
[----:B------:R-:W-:-:S02]  /*1840*/  PLOP3.LUT P0, PT, P0, P1, PT, 0xf8, 0x8f ;  /* 0x00000000008f781c */ /* 0x000fc40000703f70 */
[----:B------:R-:W-:Y:S02]  /*1850*/  SHF.R.U32.HI R10, RZ, 0x1, R8 ;  /* 0x00000001ff0a7819 */ /* 0x000fe40000011608 */
[----:B------:R-:W-:-:S04]  /*1860*/  SEL R3, RZ, 0x1, !P0 ;  /* 0x00000001ff037807 */ /* 0x000fc80004000000 */
[----:B------:R-:W-:-:S04]  /*1870*/  LOP3.LUT R3, R3, 0x1, R10, 0xf8, !PT ;  /* 0x0000000103037812 */ /* 0x000fc800078ef80a */
[----:B------:R-:W-:-:S04]  /*1880*/  LOP3.LUT R3, R3, R8, RZ, 0xc0, !PT ;  /* 0x0000000803037212 */ /* 0x000fc800078ec0ff */
[----:B------:R-:W-:-:S04]  /*1890*/  IADD3 R3, PT, PT, R10, R3, RZ ;  /* 0x000000030a037210 */ /* 0x000fc80007ffe0ff */
[----:B------:R-:W-:Y:S01]  /*18a0*/  LOP3.LUT R0, R3, R0, RZ, 0xfc, !PT ;  /* 0x0000000003007212 */ /* 0x000fe200078efcff */
[----:B------:R-:W-:Y:S06]  /*18b0*/  BRA `(.L_x_24) ;  /* 0x0000000000347947 */ /* 0x000fec0003800000 */
.L_x_23:
[----:B------:R-:W-:-:S04]  /*18c0*/  LOP3.LUT R0, R0, 0x80000000, RZ, 0xc0, !PT ;  /* 0x8000000000007812 */ /* 0x000fc800078ec0ff */
[----:B------:R-:W-:Y:S01]  /*18d0*/  LOP3.LUT R0, R0, 0x7f800000, RZ, 0xfc, !PT ;  /* 0x7f80000000007812 */ /* 0x000fe200078efcff */
[----:B------:R-:W-:Y:S06]  /*18e0*/  BRA `(.L_x_24) ;  /* 0x0000000000287947 */ /* 0x000fec0003800000 */
.L_x_22:
[----:B------:R-:W-:Y:S01]  /*18f0*/  IMAD R0, R8, 0x800000, R0 ;  /* 0x0080000008007824 */ /* 0x000fe200078e0200 */
[----:B------:R-:W-:Y:S06]  /*1900*/  BRA `(.L_x_24) ;  /* 0x0000000000207947 */ /* 0x000fec0003800000 */
.L_x_21:
[----:B------:R-:W-:-:S04]  /*1910*/  LOP3.LUT R0, R9, 0x80000000, R11, 0x48, !PT ;  /* 0x8000000009007812 */ /* 0x000fc800078e480b */
[----:B------:R-:W-:Y:S01]  /*1920*/  LOP3.LUT R0, R0, 0x7f800000, RZ, 0xfc, !PT ;  /* 0x7f80000000007812 */ /* 0x000fe200078efcff */
[----:B------:R-:W-:Y:S06]  /*1930*/  BRA `(.L_x_24) ;  /* 0x0000000000147947 */ /* 0x000fec0003800000 */
.L_x_20:
[----:B------:R-:W-:Y:S01]  /*1940*/  LOP3.LUT R0, R9, 0x80000000, R11, 0x48, !PT ;  /* 0x8000000009007812 */ /* 0x000fe200078e480b */
[----:B------:R-:W-:Y:S06]  /*1950*/  BRA `(.L_x_24) ;  /* 0x00000000000c7947 */ /* 0x000fec0003800000 */
.L_x_19:
[----:B------:R-:W0:Y:S01]  /*1960*/  MUFU.RSQ R0, -QNAN ;  /* 0xffc0000000007908 */ /* 0x000e220000001400 */
[----:B------:R-:W-:Y:S05]  /*1970*/  BRA `(.L_x_24) ;  /* 0x0000000000047947 */ /* 0x000fea0003800000 */
.L_x_18:
[----:B------:R-:W-:-:S07]  /*1980*/  FADD.FTZ R0, R0, R3 ;  /* 0x0000000300007221 */ /* 0x000fce0000010000 */
.L_x_24:
[----:B------:R-:W-:-:S04]  /*1990*/  IMAD.MOV.U32 R7, RZ, RZ, 0x0 ;  /* 0x00000000ff077424 */ /* 0x000fc800078e00ff */
[----:B0-----:R-:W-:Y:S05]  /*19a0*/  RET.REL.NODEC R6 `(_Z4missv) ;  /* 0xffffffe406947950 */ /* 0x001fea0003c3ffff */
.L_x_25:
[----:B------:R-:W-:-:S00]  /*19b0*/  BRA `(.L_x_25) ;  /* 0xfffffffc00fc7947 */ /* 0x000fc0000383ffff */
[----:B------:R-:W-:-:S00]  /*19c0*/  NOP ;  /* 0x0000000000007918 */ /* 0x000fc00000000000 */
        /* <DEDUP_REMOVED lines=11> */
.L_x_28:


//--------------------- .nv.global.init           --------------------------
	.section	.nv.global.init,"aw",@progbits
	.align	4
.nv.global.init:
	.type		_ZN21rti_internal_typeenum15background_darkE,@object
	.size		_ZN21rti_internal_typeenum15background_darkE,(_ZN21rti_internal_typeenum3rayE - _ZN21rti_internal_typeenum15background_darkE)
_ZN21rti_internal_typeenum15background_darkE:
        /*0000*/ 	.byte	0x37, 0x13, 0x00, 0x00
	.type		_ZN21rti_internal_typeenum3rayE,@object
	.size		_ZN21rti_internal_typeenum3rayE,(_ZN21rti_internal_typeenum10has_envmapE - _ZN21rti_internal_typeenum3rayE)
_ZN21rti_internal_typeenum3rayE:
        /*0004*/ 	.byte	0x37, 0x13, 0x00, 0x00
	.type		_ZN21rti_internal_typeenum10has_envmapE,@object
	.size		_ZN21rti_internal_typeenum10has_envmapE,(_ZN21rti_internal_typeenum2upE - _ZN21rti_internal_typeenum10has_envmapE)
_ZN21rti_internal_typeenum10has_envmapE:
        /*0008*/ 	.byte	0x37, 0x13, 0x00, 0x00
	.type		_ZN21rti_internal_typeenum2upE,@object
	.size		_ZN21rti_internal_typeenum2upE,(_ZN21rti_internal_typeenum12prd_radianceE - _ZN21rti_internal_typeenum2upE)
_ZN21rti_internal_typeenum2upE:
        /*000c*/ 	.byte	0x37, 0x13, 0x00, 0x00
	.type		_ZN21rti_internal_typeenum12prd_radianceE,@object
	.size		_ZN21rti_internal_typeenum12prd_radianceE,(_ZN21rti_internal_typeenum16background_lightE - _ZN21rti_internal_typeenum12prd_radianceE)
_ZN21rti_internal_typeenum12prd_radianceE:
        /*0010*/ 	.byte	0x37, 0x13, 0x00, 0x00
	.type		_ZN21rti_internal_typeenum16background_lightE,@object
	.size		_ZN21rti_internal_typeenum16background_lightE,(_ZN21rti_internal_typeinfo15background_darkE - _ZN21rti_internal_typeenum16background_lightE)
_ZN21rti_internal_typeenum16background_lightE:
        /*0014*/ 	.byte	0x37, 0x13, 0x00, 0x00
	.type		_ZN21rti_internal_typeinfo15background_darkE,@object
	.size		_ZN21rti_internal_typeinfo15background_darkE,(_ZN21rti_internal_typeinfo10has_envmapE - _ZN21rti_internal_typeinfo15background_darkE)
_ZN21rti_internal_typeinfo15background_darkE:
        /*0018*/ 	.byte	0x52, 0x61, 0x79, 0x00, 0x0c, 0x00, 0x00, 0x00
	.type		_ZN21rti_internal_typeinfo10has_envmapE,@object
	.size		_ZN21rti_internal_typeinfo10has_envmapE,(_ZN21rti_internal_typeinfo3rayE - _ZN21rti_internal_typeinfo10has_envmapE)
_ZN21rti_internal_typeinfo10has_envmapE:
        /*0020*/ 	.byte	0x52, 0x61, 0x79, 0x00, 0x04, 0x00, 0x00, 0x00
	.type		_ZN21rti_internal_typeinfo3rayE,@object
	.size		_ZN21rti_internal_typeinfo3rayE,(_ZN21rti_internal_typeinfo2upE - _ZN21rti_internal_typeinfo3rayE)
_ZN21rti_internal_typeinfo3rayE:
        /*0028*/ 	.byte	0x52, 0x61, 0x79, 0x00, 0x24, 0x00, 0x00, 0x00
	.type		_ZN21rti_internal_typeinfo2upE,@object
	.size		_ZN21rti_internal_typeinfo2upE,(_ZN21rti_internal_typeinfo16background_lightE - _ZN21rti_internal_typeinfo2upE)
_ZN21rti_internal_typeinfo2upE:
        /*0030*/ 	.byte	0x52, 0x61, 0x79, 0x00, 0x0c, 0x00, 0x00, 0x00
	.type		_ZN21rti_internal_typeinfo16background_lightE,@object
	.size		_ZN21rti_internal_typeinfo16background_lightE,(_ZN21rti_internal_typeinfo12prd_radianceE - _ZN21rti_internal_typeinfo16background_lightE)
_ZN21rti_internal_typeinfo16background_lightE:
        /*0038*/ 	.byte	0x52, 0x61, 0x79, 0x00, 0x0c, 0x00, 0x00, 0x00
	.type		_ZN21rti_internal_typeinfo12prd_radianceE,@object
	.size		_ZN21rti_internal_typeinfo12prd_radianceE,(_ZN21rti_internal_typename10has_envmapE - _ZN21rti_internal_typeinfo12prd_radianceE)
_ZN21rti_internal_typeinfo12prd_radianceE:
        /*0040*/ 	.byte	0x52, 0x61, 0x79, 0x00, 0x3c, 0x00, 0x00, 0x00
	.type		_ZN21rti_internal_typename10has_envmapE,@object
	.size		_ZN21rti_internal_typename10has_envmapE,(_ZN21rti_internal_typename15background_darkE - _ZN21rti_internal_typename10has_envmapE)
_ZN21rti_internal_typename10has_envmapE:
        /*0048*/ 	.byte	0x69, 0x6e, 0x74, 0x00
	.type		_ZN21rti_internal_typename15background_darkE,@object
	.size		_ZN21rti_internal_typename15background_darkE,(_ZN21rti_internal_typename16background_lightE - _ZN21rti_internal_typename15background_darkE)
_ZN21rti_internal_typename15background_darkE:
        /*004c*/ 	.byte	0x66, 0x6c, 0x6f, 0x61, 0x74, 0x33, 0x00
	.type		_ZN21rti_internal_typename16background_lightE,@object
	.size		_ZN21rti_internal_typename16background_lightE,(_ZN21rti_internal_typename2upE - _ZN21rti_internal_typename16background_lightE)
_ZN21rti_internal_typename16background_lightE:
        /*0053*/ 	.byte	0x66, 0x6c, 0x6f, 0x61, 0x74, 0x33, 0x00
	.type		_ZN21rti_internal_typename2upE,@object
	.size		_ZN21rti_internal_typename2upE,(_ZN21rti_internal_semantic12prd_radianceE - _ZN21rti_internal_typename2upE)
_ZN21rti_internal_typename2upE:
        /*005a*/ 	.byte	0x66, 0x6c, 0x6f, 0x61, 0x74, 0x33, 0x00
	.type		_ZN21rti_internal_semantic12prd_radianceE,@object
	.size		_ZN21rti_internal_semantic12prd_radianceE,(_ZN21rti_internal_typename3rayE - _ZN21rti_internal_semantic12prd_radianceE)
_ZN21rti_internal_semantic12prd_radianceE:
        /*0061*/ 	.byte	0x72, 0x74, 0x50, 0x61, 0x79, 0x6c, 0x6f, 0x61, 0x64, 0x00
	.type		_ZN21rti_internal_typename3rayE,@object
	.size		_ZN21rti_internal_typename3rayE,(_ZN21rti_internal_semantic3rayE - _ZN21rti_internal_typename3rayE)
_ZN21rti_internal_typename3rayE:
        /*006b*/ 	.byte	0x6f, 0x70, 0x74, 0x69, 0x78, 0x3a, 0x3a, 0x52, 0x61, 0x79, 0x00
	.type		_ZN21rti_internal_semantic3rayE,@object
	.size		_ZN21rti_internal_semantic3rayE,(_ZN21rti_internal_typename12prd_radianceE - _ZN21rti_internal_semantic3rayE)
_ZN21rti_internal_semantic3rayE:
        /*0076*/ 	.byte	0x72, 0x74, 0x43, 0x75, 0x72, 0x72, 0x65, 0x6e, 0x74, 0x52, 0x61, 0x79, 0x00
	.type		_ZN21rti_internal_typename12prd_radianceE,@object
	.size		_ZN21rti_internal_typename12prd_radianceE,(.L_41 - _ZN21rti_internal_typename12prd_radianceE)
_ZN21rti_internal_typename12prd_radianceE:
        /*0083*/ 	.byte	0x50, 0x65, 0x72, 0x52, 0x61, 0x79, 0x44, 0x61, 0x74, 0x61, 0x5f, 0x52, 0x61, 0x64, 0x69, 0x61
        /*0093*/ 	.byte	0x6e, 0x63, 0x65, 0x00
.L_41:


//--------------------- .nv.shared.reserved.0     --------------------------
	.section	.nv.shared.reserved.0,"aw",@nobits
	.weak		__nv_reservedSMEM_offset_0_alias
	.size		__nv_reservedSMEM_offset_0_alias, 0, 64
	.other		__nv_reservedSMEM_offset_0_alias,@"STO_CUDA_RESERVED_SHARED STV_DEFAULT"
__nv_reservedSMEM_offset_0_alias:
	.zero		0
	.zero		64


//--------------------- .nv.global                --------------------------
	.section	.nv.global,"aw",@nobits
	.align	8
.nv.global:
	.type		_ZN21rti_internal_register24reg_exception_64_detail3E,@object
	.size		_ZN21rti_internal_register24reg_exception_64_detail3E,(_ZN21rti_internal_register20reg_bitness_detectorE - _ZN21rti_internal_register24reg_exception_64_detail3E)
_ZN21rti_internal_register24reg_exception_64_detail3E:
	.zero		8
	.type		_ZN21rti_internal_register20reg_bitness_detectorE,@object
	.size		_ZN21rti_internal_register20reg_bitness_detectorE,(_ZN21rti_internal_register24reg_exception_64_detail7E - _ZN21rti_internal_register20reg_bitness_detectorE)
_ZN21rti_internal_register20reg_bitness_detectorE:
	.zero		8
	.type		_ZN21rti_internal_register24reg_exception_64_detail7E,@object
	.size		_ZN21rti_internal_register24reg_exception_64_detail7E,(_ZN21rti_internal_register24reg_exception_64_detail9E - _ZN21rti_internal_register24reg_exception_64_detail7E)
_ZN21rti_internal_register24reg_exception_64_detail7E:
	.zero		8
	.type		_ZN21rti_internal_register24reg_exception_64_detail9E,@object
	.size		_ZN21rti_internal_register24reg_exception_64_detail9E,(_ZN21rti_internal_register24reg_exception_64_detail1E - _ZN21rti_internal_register24reg_exception_64_detail9E)
_ZN21rti_internal_register24reg_exception_64_detail9E:
	.zero		8
	.type		_ZN21rti_internal_register24reg_exception_64_detail1E,@object
	.size		_ZN21rti_internal_register24reg_exception_64_detail1E,(_ZN21rti_internal_register24reg_exception_64_detail5E - _ZN21rti_internal_register24reg_exception_64_detail1E)
_ZN21rti_internal_register24reg_exception_64_detail1E:
	.zero		8
	.type		_ZN21rti_internal_register24reg_exception_64_detail5E,@object
	.size		_ZN21rti_internal_register24reg_exception_64_detail5E,(_ZN21rti_internal_register24reg_exception_64_detail4E - _ZN21rti_internal_register24reg_exception_64_detail5E)
_ZN21rti_internal_register24reg_exception_64_detail5E:
	.zero		8
	.type		_ZN21rti_internal_register24reg_exception_64_detail4E,@object
	.size		_ZN21rti_internal_register24reg_exception_64_detail4E,(_ZN21rti_internal_register24reg_exception_64_detail0E - _ZN21rti_internal_register24reg_exception_64_detail4E)
_ZN21rti_internal_register24reg_exception_64_detail4E:
	.zero		8
	.type		_ZN21rti_internal_register24reg_exception_64_detail0E,@object
	.size		_ZN21rti_internal_register24reg_exception_64_detail0E,(_ZN21rti_internal_register24reg_exception_64_detail8E - _ZN21rti_internal_register24reg_exception_64_detail0E)
_ZN21rti_internal_register24reg_exception_64_detail0E:
	.zero		8
	.type		_ZN21rti_internal_register24reg_exception_64_detail8E,@object
	.size		_ZN21rti_internal_register24reg_exception_64_detail8E,(_ZN21rti_internal_register24reg_exception_64_detail2E - _ZN21rti_internal_register24reg_exception_64_detail8E)
_ZN21rti_internal_register24reg_exception_64_detail8E:
	.zero		8
	.type		_ZN21rti_internal_register24reg_exception_64_detail2E,@object
	.size		_ZN21rti_internal_register24reg_exception_64_detail2E,(_ZN21rti_internal_register24reg_exception_64_detail6E - _ZN21rti_internal_register24reg_exception_64_detail2E)
_ZN21rti_internal_register24reg_exception_64_detail2E:
	.zero		8
	.type		_ZN21rti_internal_register24reg_exception_64_detail6E,@object
	.size		_ZN21rti_internal_register24reg_exception_64_detail6E,(_ZN21rti_internal_register21reg_exception_detail1E - _ZN21rti_internal_register24reg_exception_64_detail6E)
_ZN21rti_internal_register24reg_exception_64_detail6E:
	.zero		8
	.type		_ZN21rti_internal_register21reg_exception_detail1E,@object
	.size		_ZN21rti_internal_register21reg_exception_detail1E,(_ZN21rti_internal_register21reg_exception_detail9E - _ZN21rti_internal_register21reg_exception_detail1E)
_ZN21rti_internal_register21reg_exception_detail1E:
	.zero		4
	.type		_ZN21rti_internal_register21reg_exception_detail9E,@object
	.size		_ZN21rti_internal_register21reg_exception_detail9E,(_ZN21rti_internal_register21reg_exception_detail5E - _ZN21rti_internal_register21reg_exception_detail9E)
_ZN21rti_internal_register21reg_exception_detail9E:
	.zero		4
	.type		_ZN21rti_internal_register21reg_exception_detail5E,@object
	.size		_ZN21rti_internal_register21reg_exception_detail5E,(has_envmap - _ZN21rti_internal_register21reg_exception_detail5E)
_ZN21rti_internal_register21reg_exception_detail5E:
	.zero		4
	.type		has_envmap,@object
	.size		has_envmap,(_ZN21rti_internal_register21reg_exception_detail7E - has_envmap)
has_envmap:
	.zero		4
	.type		_ZN21rti_internal_register21reg_exception_detail7E,@object
	.size		_ZN21rti_internal_register21reg_exception_detail7E,(_ZN21rti_internal_register21reg_exception_detail3E - _ZN21rti_internal_register21reg_exception_detail7E)
_ZN21rti_internal_register21reg_exception_detail7E:
	.zero		4
	.type		_ZN21rti_internal_register21reg_exception_detail3E,@object
	.size		_ZN21rti_internal_register21reg_exception_detail3E,(_ZN21rti_internal_register14reg_rayIndex_yE - _ZN21rti_internal_register21reg_exception_detail3E)
_ZN21rti_internal_register21reg_exception_detail3E:
	.zero		4
	.type		_ZN21rti_internal_register14reg_rayIndex_yE,@object
	.size		_ZN21rti_internal_register14reg_rayIndex_yE,(_ZN21rti_internal_register21reg_exception_detail2E - _ZN21rti_internal_register14reg_rayIndex_yE)
_ZN21rti_internal_register14reg_rayIndex_yE:
	.zero		4
	.type		_ZN21rti_internal_register21reg_exception_detail2E,@object
	.size		_ZN21rti_internal_register21reg_exception_detail2E,(_ZN21rti_internal_register14reg_rayIndex_xE - _ZN21rti_internal_register21reg_exception_detail2E)
_ZN21rti_internal_register21reg_exception_detail2E:
	.zero		4
	.type		_ZN21rti_internal_register14reg_rayIndex_xE,@object
	.size		_ZN21rti_internal_register14reg_rayIndex_xE,(_ZN21rti_internal_register21reg_exception_detail6E - _ZN21rti_internal_register14reg_rayIndex_xE)
_ZN21rti_internal_register14reg_rayIndex_xE:
	.zero		4
	.type		_ZN21rti_internal_register21reg_exception_detail6E,@object
	.size		_ZN21rti_internal_register21reg_exception_detail6E,(_ZN21rti_internal_register21reg_exception_detail0E - _ZN21rti_internal_register21reg_exception_detail6E)
_ZN21rti_internal_register21reg_exception_detail6E:
	.zero		4
	.type		_ZN21rti_internal_register21reg_exception_detail0E,@object
	.size		_ZN21rti_internal_register21reg_exception_detail0E,(_ZN21rti_internal_register21reg_exception_detail8E - _ZN21rti_internal_register21reg_exception_detail0E)
_ZN21rti_internal_register21reg_exception_detail0E:
	.zero		4
	.type		_ZN21rti_internal_register21reg_exception_detail8E,@object
	.size		_ZN21rti_internal_register21reg_exception_detail8E,(_ZN21rti_internal_register21reg_exception_detail4E - _ZN21rti_internal_register21reg_exception_detail8E)
_ZN21rti_internal_register21reg_exception_detail8E:
	.zero		4
	.type		_ZN21rti_internal_register21reg_exception_detail4E,@object
	.size		_ZN21rti_internal_register21reg_exception_detail4E,(_ZN21rti_internal_register14reg_rayIndex_zE - _ZN21rti_internal_register21reg_exception_detail4E)
_ZN21rti_internal_register21reg_exception_detail4E:
	.zero		4
	.type		_ZN21rti_internal_register14reg_rayIndex_zE,@object
	.size		_ZN21rti_internal_register14reg_rayIndex_zE,(background_dark - _ZN21rti_internal_register14reg_rayIndex_zE)
_ZN21rti_internal_register14reg_rayIndex_zE:
	.zero		4
	.type		background_dark,@object
	.size		background_dark,(up - background_dark)
background_dark:
	.zero		12
	.type		up,@object
	.size		up,(background_light - up)
up:
	.zero		12
	.type		background_light,@object
	.size		background_light,(ray - background_light)
background_light:
	.zero		12
	.type		ray,@object
	.size		ray,(prd_radiance - ray)
ray:
	.zero		36
	.type		prd_radiance,@object
	.size		prd_radiance,(_ZN23rti_internal_annotation10has_envmapE - prd_radiance)
prd_radiance:
	.zero		60
	.type		_ZN23rti_internal_annotation10has_envmapE,@object
	.size		_ZN23rti_internal_annotation10has_envmapE,(_ZN23rti_internal_annotation3rayE - _ZN23rti_internal_annotation10has_envmapE)
_ZN23rti_internal_annotation10has_envmapE:
	.zero		1
	.type		_ZN23rti_internal_annotation3rayE,@object
	.size		_ZN23rti_internal_annotation3rayE,(_ZN21rti_internal_semantic10has_envmapE - _ZN23rti_internal_annotation3rayE)
_ZN23rti_internal_annotation3rayE:
	.zero		1
	.type		_ZN21rti_internal_semantic10has_envmapE,@object
	.size		_ZN21rti_internal_semantic10has_envmapE,(_ZN21rti_internal_semantic15background_darkE - _ZN21rti_internal_semantic10has_envmapE)
_ZN21rti_internal_semantic10has_envmapE:
	.zero		1
	.type		_ZN21rti_internal_semantic15background_darkE,@object
	.size		_ZN21rti_internal_semantic15background_darkE,(_ZN23rti_internal_annotation15background_darkE - _ZN21rti_internal_semantic15background_darkE)
_ZN21rti_internal_semantic15background_darkE:
	.zero		1
	.type		_ZN23rti_internal_annotation15background_darkE,@object
	.size		_ZN23rti_internal_annotation15background_darkE,(_ZN23rti_internal_annotation16background_lightE - _ZN23rti_internal_annotation15background_darkE)
_ZN23rti_internal_annotation15background_darkE:
	.zero		1
	.type		_ZN23rti_internal_annotation16background_lightE,@object
	.size		_ZN23rti_internal_annotation16background_lightE,(_ZN23rti_internal_annotation12prd_radianceE - _ZN23rti_internal_annotation16background_lightE)
_ZN23rti_internal_annotation16background_lightE:
	.zero		1
	.type		_ZN23rti_internal_annotation12prd_radianceE,@object
	.size		_ZN23rti_internal_annotation12prd_radianceE,(_ZN21rti_internal_semantic16background_lightE - _ZN23rti_internal_annotation12prd_radianceE)
_ZN23rti_internal_annotation12prd_radianceE:
	.zero		1
	.type		_ZN21rti_internal_semantic16background_lightE,@object
	.size		_ZN21rti_internal_semantic16background_lightE,(_ZN21rti_internal_semantic2upE - _ZN21rti_internal_semantic16background_lightE)
_ZN21rti_internal_semantic16background_lightE:
	.zero		1
	.type		_ZN21rti_internal_semantic2upE,@object
	.size		_ZN21rti_internal_semantic2upE,(_ZN23rti_internal_annotation2upE - _ZN21rti_internal_semantic2upE)
_ZN21rti_internal_semantic2upE:
	.zero		1
	.type		_ZN23rti_internal_annotation2upE,@object
	.size		_ZN23rti_internal_annotation2upE,(.L_57 - _ZN23rti_internal_annotation2upE)
_ZN23rti_internal_annotation2upE:
	.zero		1
.L_57:


//--------------------- SYMBOLS --------------------------

	.type		.nv.reservedSmem.offset0,@object
	.size		.nv.reservedSmem.offset0,0x4
	.type		envmap,@"STT_CUDA_TEXTURE"
